//
// Generated by NVIDIA NVVM Compiler
//
// Compiler Build ID: CL-36424714
// Cuda compilation tools, release 13.0, V13.0.88
// Based on NVVM 20.0.0
//

.version 9.0
.target sm_100
.address_size 64

	// .globl	_Z11sierraHeartPKfPKiS0_Pfiiifff

.visible .entry _Z11sierraHeartPKfPKiS0_Pfiiifff(
	.param .u64 .ptr .align 1 _Z11sierraHeartPKfPKiS0_Pfiiifff_param_0,
	.param .u64 .ptr .align 1 _Z11sierraHeartPKfPKiS0_Pfiiifff_param_1,
	.param .u64 .ptr .align 1 _Z11sierraHeartPKfPKiS0_Pfiiifff_param_2,
	.param .u64 .ptr .align 1 _Z11sierraHeartPKfPKiS0_Pfiiifff_param_3,
	.param .u32 _Z11sierraHeartPKfPKiS0_Pfiiifff_param_4,
	.param .u32 _Z11sierraHeartPKfPKiS0_Pfiiifff_param_5,
	.param .u32 _Z11sierraHeartPKfPKiS0_Pfiiifff_param_6,
	.param .f32 _Z11sierraHeartPKfPKiS0_Pfiiifff_param_7,
	.param .f32 _Z11sierraHeartPKfPKiS0_Pfiiifff_param_8,
	.param .f32 _Z11sierraHeartPKfPKiS0_Pfiiifff_param_9
)
{
	.reg .pred 	%p<84>;
	.reg .b32 	%r<158>;
	.reg .b32 	%f<224>;
	.reg .b64 	%rd<98>;

	ld.param.u64 	%rd10, [_Z11sierraHeartPKfPKiS0_Pfiiifff_param_0];
	ld.param.u64 	%rd11, [_Z11sierraHeartPKfPKiS0_Pfiiifff_param_1];
	ld.param.u64 	%rd13, [_Z11sierraHeartPKfPKiS0_Pfiiifff_param_3];
	ld.param.u32 	%r44, [_Z11sierraHeartPKfPKiS0_Pfiiifff_param_4];
	ld.param.u32 	%r46, [_Z11sierraHeartPKfPKiS0_Pfiiifff_param_5];
	ld.param.u32 	%r45, [_Z11sierraHeartPKfPKiS0_Pfiiifff_param_6];
	ld.param.f32 	%f96, [_Z11sierraHeartPKfPKiS0_Pfiiifff_param_7];
	cvta.to.global.u64 	%rd1, %rd13;
	mov.u32 	%r1, %ctaid.x;
	mov.u32 	%r2, %tid.x;
	setp.ge.s32 	%p3, %r1, %r46;
	setp.ge.s32 	%p4, %r2, %r44;
	or.pred  	%p5, %p4, %p3;
	@%p5 bra 	$L__BB0_96;
	mul.lo.s32 	%r3, %r44, %r1;
	mul.lo.s32 	%r4, %r45, %r3;
	mad.lo.s32 	%r5, %r45, %r2, %r4;
	setp.lt.s32 	%p6, %r45, 1;
	@%p6 bra 	$L__BB0_10;
	mul.wide.s32 	%rd15, %r5, 4;
	add.s64 	%rd14, %rd10, %rd15;
	// begin inline asm
	ld.global.nc.f32 %f206, [%rd14];
	// end inline asm
	setp.eq.s32 	%p7, %r45, 1;
	@%p7 bra 	$L__BB0_10;
	add.s64 	%rd16, %rd14, 4;
	// begin inline asm
	ld.global.nc.f32 %f205, [%rd16];
	// end inline asm
	setp.eq.s32 	%p8, %r45, 2;
	@%p8 bra 	$L__BB0_10;
	add.s64 	%rd17, %rd14, 8;
	// begin inline asm
	ld.global.nc.f32 %f204, [%rd17];
	// end inline asm
	setp.eq.s32 	%p9, %r45, 3;
	@%p9 bra 	$L__BB0_10;
	add.s64 	%rd18, %rd14, 12;
	// begin inline asm
	ld.global.nc.f32 %f203, [%rd18];
	// end inline asm
	setp.eq.s32 	%p10, %r45, 4;
	@%p10 bra 	$L__BB0_10;
	add.s64 	%rd19, %rd14, 16;
	// begin inline asm
	ld.global.nc.f32 %f202, [%rd19];
	// end inline asm
	setp.eq.s32 	%p11, %r45, 5;
	@%p11 bra 	$L__BB0_10;
	add.s64 	%rd20, %rd14, 20;
	// begin inline asm
	ld.global.nc.f32 %f201, [%rd20];
	// end inline asm
	setp.eq.s32 	%p12, %r45, 6;
	@%p12 bra 	$L__BB0_10;
	add.s64 	%rd21, %rd14, 24;
	// begin inline asm
	ld.global.nc.f32 %f200, [%rd21];
	// end inline asm
	setp.eq.s32 	%p13, %r45, 7;
	@%p13 bra 	$L__BB0_10;
	add.s64 	%rd22, %rd14, 28;
	// begin inline asm
	ld.global.nc.f32 %f199, [%rd22];
	// end inline asm
$L__BB0_10:
	cvta.to.global.u64 	%rd23, %rd11;
	shl.b32 	%r48, %r1, 8;
	mul.wide.u32 	%rd24, %r48, 4;
	add.s64 	%rd25, %rd23, %rd24;
	ld.global.nc.u32 	%r49, [%rd25];
	mul.wide.s32 	%rd26, %r49, 4;
	add.s64 	%rd27, %rd23, %rd26;
	ld.global.nc.u32 	%r50, [%rd27];
	xor.b32  	%r6, %r50, %r2;
	ld.global.nc.u32 	%r53, [%rd27+4];
	xor.b32  	%r55, %r53, %r2;
	ld.global.nc.u32 	%r56, [%rd27+8];
	xor.b32  	%r58, %r56, %r2;
	ld.global.nc.u32 	%r59, [%rd27+12];
	xor.b32  	%r61, %r59, %r2;
	ld.global.nc.u32 	%r62, [%rd27+16];
	xor.b32  	%r64, %r62, %r2;
	ld.global.nc.u32 	%r65, [%rd27+20];
	xor.b32  	%r67, %r65, %r2;
	ld.global.nc.u32 	%r68, [%rd27+24];
	xor.b32  	%r70, %r68, %r2;
	ld.global.nc.u32 	%r71, [%rd27+28];
	xor.b32  	%r73, %r71, %r2;
	ld.global.nc.u32 	%r74, [%rd27+32];
	xor.b32  	%r76, %r74, %r2;
	ld.global.nc.u32 	%r77, [%rd27+36];
	xor.b32  	%r79, %r77, %r2;
	ld.global.nc.u32 	%r80, [%rd27+40];
	xor.b32  	%r82, %r80, %r2;
	ld.global.nc.u32 	%r83, [%rd27+44];
	xor.b32  	%r85, %r83, %r2;
	ld.global.nc.u32 	%r86, [%rd27+48];
	xor.b32  	%r88, %r86, %r2;
	ld.global.nc.u32 	%r89, [%rd27+52];
	xor.b32  	%r91, %r89, %r2;
	ld.global.nc.u32 	%r92, [%rd27+56];
	xor.b32  	%r94, %r92, %r2;
	ld.global.nc.u32 	%r95, [%rd27+60];
	xor.b32  	%r96, %r95, %r2;
	or.b32  	%r97, %r96, %r94;
	or.b32  	%r98, %r97, %r91;
	or.b32  	%r99, %r98, %r88;
	or.b32  	%r100, %r99, %r85;
	or.b32  	%r101, %r100, %r82;
	or.b32  	%r102, %r101, %r79;
	or.b32  	%r103, %r102, %r76;
	or.b32  	%r104, %r103, %r73;
	or.b32  	%r105, %r104, %r70;
	or.b32  	%r106, %r105, %r67;
	or.b32  	%r107, %r106, %r64;
	or.b32  	%r108, %r107, %r61;
	or.b32  	%r109, %r108, %r58;
	or.b32  	%r110, %r109, %r55;
	and.b32  	%r111, %r110, 1;
	setp.eq.b32 	%p1, %r111, 1;
	max.s32 	%r112, %r95, %r92;
	max.s32 	%r113, %r112, %r89;
	max.s32 	%r114, %r113, %r86;
	max.s32 	%r115, %r114, %r83;
	max.s32 	%r116, %r115, %r80;
	max.s32 	%r117, %r116, %r77;
	max.s32 	%r118, %r117, %r74;
	max.s32 	%r119, %r118, %r71;
	max.s32 	%r120, %r119, %r68;
	max.s32 	%r121, %r120, %r65;
	max.s32 	%r122, %r121, %r62;
	max.s32 	%r123, %r122, %r59;
	max.s32 	%r124, %r123, %r56;
	max.s32 	%r125, %r124, %r53;
	max.s32 	%r126, %r125, %r50;
	setp.gt.s32 	%p2, %r126, 200;
	and.b32  	%r7, %r44, 1;
	setp.eq.s32 	%p14, %r44, 1;
	mov.f32 	%f212, 0f00000000;
	mov.b32 	%r148, 0;
	@%p14 bra 	$L__BB0_37;
	mad.lo.s32 	%r145, %r45, %r3, %r45;
	mov.f32 	%f212, 0f00000000;
	mov.b32 	%r147, 0;
	mov.u32 	%r144, %r4;
	mov.u32 	%r146, %r2;
$L__BB0_12:
	setp.lt.s32 	%p15, %r45, 1;
	mov.f32 	%f208, 0f00000000;
	@%p15 bra 	$L__BB0_21;
	setp.eq.s32 	%p16, %r45, 1;
	mul.wide.u32 	%rd29, %r144, 4;
	add.s64 	%rd28, %rd10, %rd29;
	// begin inline asm
	ld.global.nc.f32 %f119, [%rd28];
	// end inline asm
	fma.rn.f32 	%f208, %f206, %f119, 0f00000000;
	@%p16 bra 	$L__BB0_21;
	setp.eq.s32 	%p17, %r45, 2;
	add.s64 	%rd30, %rd28, 4;
	// begin inline asm
	ld.global.nc.f32 %f120, [%rd30];
	// end inline asm
	fma.rn.f32 	%f208, %f205, %f120, %f208;
	@%p17 bra 	$L__BB0_21;
	setp.eq.s32 	%p18, %r45, 3;
	add.s64 	%rd31, %rd28, 8;
	// begin inline asm
	ld.global.nc.f32 %f121, [%rd31];
	// end inline asm
	fma.rn.f32 	%f208, %f204, %f121, %f208;
	@%p18 bra 	$L__BB0_21;
	setp.eq.s32 	%p19, %r45, 4;
	add.s64 	%rd32, %rd28, 12;
	// begin inline asm
	ld.global.nc.f32 %f122, [%rd32];
	// end inline asm
	fma.rn.f32 	%f208, %f203, %f122, %f208;
	@%p19 bra 	$L__BB0_21;
	setp.eq.s32 	%p20, %r45, 5;
	add.s64 	%rd33, %rd28, 16;
	// begin inline asm
	ld.global.nc.f32 %f123, [%rd33];
	// end inline asm
	fma.rn.f32 	%f208, %f202, %f123, %f208;
	@%p20 bra 	$L__BB0_21;
	setp.eq.s32 	%p21, %r45, 6;
	add.s64 	%rd34, %rd28, 20;
	// begin inline asm
	ld.global.nc.f32 %f124, [%rd34];
	// end inline asm
	fma.rn.f32 	%f208, %f201, %f124, %f208;
	@%p21 bra 	$L__BB0_21;
	setp.eq.s32 	%p22, %r45, 7;
	add.s64 	%rd35, %rd28, 24;
	// begin inline asm
	ld.global.nc.f32 %f125, [%rd35];
	// end inline asm
	fma.rn.f32 	%f208, %f200, %f125, %f208;
	@%p22 bra 	$L__BB0_21;
	add.s64 	%rd36, %rd28, 28;
	// begin inline asm
	ld.global.nc.f32 %f126, [%rd36];
	// end inline asm
	fma.rn.f32 	%f208, %f199, %f126, %f208;
$L__BB0_21:
	setp.ne.s32 	%p23, %r146, 0;
	@%p23 bra 	$L__BB0_23;
	mul.f32 	%f209, %f208, 0f40966666;
	bra.uni 	$L__BB0_24;
$L__BB0_23:
	cvt.rn.f32.s32 	%f127, %r146;
	abs.f32 	%f128, %f127;
	fma.rn.f32 	%f129, %f128, 0f3CA3D70A, 0f3F800000;
	rcp.rn.f32 	%f130, %f129;
	mul.f32 	%f209, %f130, %f208;
$L__BB0_24:
	setp.lt.s32 	%p24, %r45, 1;
	add.f32 	%f30, %f212, %f209;
	mov.f32 	%f210, 0f00000000;
	@%p24 bra 	$L__BB0_33;
	setp.eq.s32 	%p25, %r45, 1;
	mul.wide.u32 	%rd38, %r145, 4;
	add.s64 	%rd37, %rd10, %rd38;
	// begin inline asm
	ld.global.nc.f32 %f132, [%rd37];
	// end inline asm
	fma.rn.f32 	%f210, %f206, %f132, 0f00000000;
	@%p25 bra 	$L__BB0_33;
	setp.eq.s32 	%p26, %r45, 2;
	add.s64 	%rd39, %rd37, 4;
	// begin inline asm
	ld.global.nc.f32 %f133, [%rd39];
	// end inline asm
	fma.rn.f32 	%f210, %f205, %f133, %f210;
	@%p26 bra 	$L__BB0_33;
	setp.eq.s32 	%p27, %r45, 3;
	add.s64 	%rd40, %rd37, 8;
	// begin inline asm
	ld.global.nc.f32 %f134, [%rd40];
	// end inline asm
	fma.rn.f32 	%f210, %f204, %f134, %f210;
	@%p27 bra 	$L__BB0_33;
	setp.eq.s32 	%p28, %r45, 4;
	add.s64 	%rd41, %rd37, 12;
	// begin inline asm
	ld.global.nc.f32 %f135, [%rd41];
	// end inline asm
	fma.rn.f32 	%f210, %f203, %f135, %f210;
	@%p28 bra 	$L__BB0_33;
	setp.eq.s32 	%p29, %r45, 5;
	add.s64 	%rd42, %rd37, 16;
	// begin inline asm
	ld.global.nc.f32 %f136, [%rd42];
	// end inline asm
	fma.rn.f32 	%f210, %f202, %f136, %f210;
	@%p29 bra 	$L__BB0_33;
	setp.eq.s32 	%p30, %r45, 6;
	add.s64 	%rd43, %rd37, 20;
	// begin inline asm
	ld.global.nc.f32 %f137, [%rd43];
	// end inline asm
	fma.rn.f32 	%f210, %f201, %f137, %f210;
	@%p30 bra 	$L__BB0_33;
	setp.eq.s32 	%p31, %r45, 7;
	add.s64 	%rd44, %rd37, 24;
	// begin inline asm
	ld.global.nc.f32 %f138, [%rd44];
	// end inline asm
	fma.rn.f32 	%f210, %f200, %f138, %f210;
	@%p31 bra 	$L__BB0_33;
	add.s64 	%rd45, %rd37, 28;
	// begin inline asm
	ld.global.nc.f32 %f139, [%rd45];
	// end inline asm
	fma.rn.f32 	%f210, %f199, %f139, %f210;
$L__BB0_33:
	add.s32 	%r128, %r147, 1;
	setp.eq.s32 	%p32, %r128, %r2;
	@%p32 bra 	$L__BB0_35;
	add.s32 	%r129, %r146, -1;
	cvt.rn.f32.s32 	%f140, %r129;
	abs.f32 	%f141, %f140;
	fma.rn.f32 	%f142, %f141, 0f3CA3D70A, 0f3F800000;
	rcp.rn.f32 	%f143, %f142;
	mul.f32 	%f211, %f143, %f210;
	bra.uni 	$L__BB0_36;
$L__BB0_35:
	mul.f32 	%f211, %f210, 0f40966666;
$L__BB0_36:
	add.f32 	%f212, %f30, %f211;
	add.s32 	%r147, %r147, 2;
	add.s32 	%r146, %r146, -2;
	shl.b32 	%r130, %r45, 1;
	add.s32 	%r145, %r145, %r130;
	add.s32 	%r144, %r144, %r130;
	and.b32  	%r148, %r44, 2147483646;
	setp.ne.s32 	%p33, %r147, %r148;
	@%p33 bra 	$L__BB0_12;
$L__BB0_37:
	setp.eq.s32 	%p34, %r7, 0;
	@%p34 bra 	$L__BB0_51;
	setp.lt.s32 	%p35, %r45, 1;
	mov.f32 	%f214, 0f00000000;
	@%p35 bra 	$L__BB0_47;
	mad.lo.s32 	%r131, %r148, %r45, %r4;
	mul.wide.u32 	%rd47, %r131, 4;
	add.s64 	%rd46, %rd10, %rd47;
	// begin inline asm
	ld.global.nc.f32 %f145, [%rd46];
	// end inline asm
	fma.rn.f32 	%f214, %f206, %f145, 0f00000000;
	setp.eq.s32 	%p36, %r45, 1;
	@%p36 bra 	$L__BB0_47;
	add.s64 	%rd48, %rd46, 4;
	// begin inline asm
	ld.global.nc.f32 %f146, [%rd48];
	// end inline asm
	fma.rn.f32 	%f214, %f205, %f146, %f214;
	setp.eq.s32 	%p37, %r45, 2;
	@%p37 bra 	$L__BB0_47;
	add.s64 	%rd49, %rd46, 8;
	// begin inline asm
	ld.global.nc.f32 %f147, [%rd49];
	// end inline asm
	fma.rn.f32 	%f214, %f204, %f147, %f214;
	setp.eq.s32 	%p38, %r45, 3;
	@%p38 bra 	$L__BB0_47;
	add.s64 	%rd50, %rd46, 12;
	// begin inline asm
	ld.global.nc.f32 %f148, [%rd50];
	// end inline asm
	fma.rn.f32 	%f214, %f203, %f148, %f214;
	setp.eq.s32 	%p39, %r45, 4;
	@%p39 bra 	$L__BB0_47;
	add.s64 	%rd51, %rd46, 16;
	// begin inline asm
	ld.global.nc.f32 %f149, [%rd51];
	// end inline asm
	fma.rn.f32 	%f214, %f202, %f149, %f214;
	setp.eq.s32 	%p40, %r45, 5;
	@%p40 bra 	$L__BB0_47;
	add.s64 	%rd52, %rd46, 20;
	// begin inline asm
	ld.global.nc.f32 %f150, [%rd52];
	// end inline asm
	fma.rn.f32 	%f214, %f201, %f150, %f214;
	setp.eq.s32 	%p41, %r45, 6;
	@%p41 bra 	$L__BB0_47;
	add.s64 	%rd53, %rd46, 24;
	// begin inline asm
	ld.global.nc.f32 %f151, [%rd53];
	// end inline asm
	fma.rn.f32 	%f214, %f200, %f151, %f214;
	setp.eq.s32 	%p42, %r45, 7;
	@%p42 bra 	$L__BB0_47;
	add.s64 	%rd54, %rd46, 28;
	// begin inline asm
	ld.global.nc.f32 %f152, [%rd54];
	// end inline asm
	fma.rn.f32 	%f214, %f199, %f152, %f214;
$L__BB0_47:
	setp.eq.s32 	%p43, %r2, %r148;
	@%p43 bra 	$L__BB0_49;
	sub.s32 	%r132, %r2, %r148;
	cvt.rn.f32.s32 	%f153, %r132;
	abs.f32 	%f154, %f153;
	fma.rn.f32 	%f155, %f154, 0f3CA3D70A, 0f3F800000;
	rcp.rn.f32 	%f156, %f155;
	mul.f32 	%f215, %f156, %f214;
	bra.uni 	$L__BB0_50;
$L__BB0_49:
	mul.f32 	%f215, %f214, 0f40966666;
$L__BB0_50:
	add.f32 	%f212, %f212, %f215;
$L__BB0_51:
	ld.param.f32 	%f197, [_Z11sierraHeartPKfPKiS0_Pfiiifff_param_8];
	ld.param.u64 	%rd97, [_Z11sierraHeartPKfPKiS0_Pfiiifff_param_2];
	add.s32 	%r133, %r3, %r2;
	cvta.to.global.u64 	%rd55, %rd97;
	mul.wide.u32 	%rd56, %r133, 4;
	add.s64 	%rd57, %rd55, %rd56;
	ld.global.nc.f32 	%f60, [%rd57];
	setp.leu.f32 	%p44, %f60, %f197;
	@%p44 bra 	$L__BB0_97;
	setp.eq.s32 	%p48, %r44, 1;
	mov.f32 	%f220, 0f00000000;
	mov.b32 	%r152, 0;
	@%p48 bra 	$L__BB0_73;
	and.b32  	%r152, %r44, 2147483646;
	neg.s32 	%r151, %r152;
	mad.lo.s32 	%r150, %r45, %r3, %r45;
	shl.b32 	%r22, %r45, 1;
	mov.f32 	%f220, 0f00000000;
	mov.u32 	%r149, %r4;
$L__BB0_54:
	setp.lt.s32 	%p49, %r45, 1;
	mov.f32 	%f218, 0f00000000;
	@%p49 bra 	$L__BB0_63;
	setp.eq.s32 	%p50, %r45, 1;
	mul.wide.u32 	%rd61, %r149, 4;
	add.s64 	%rd60, %rd10, %rd61;
	// begin inline asm
	ld.global.nc.f32 %f170, [%rd60];
	// end inline asm
	fma.rn.f32 	%f218, %f206, %f170, 0f00000000;
	@%p50 bra 	$L__BB0_63;
	setp.eq.s32 	%p51, %r45, 2;
	add.s64 	%rd62, %rd60, 4;
	// begin inline asm
	ld.global.nc.f32 %f171, [%rd62];
	// end inline asm
	fma.rn.f32 	%f218, %f205, %f171, %f218;
	@%p51 bra 	$L__BB0_63;
	setp.eq.s32 	%p52, %r45, 3;
	add.s64 	%rd63, %rd60, 8;
	// begin inline asm
	ld.global.nc.f32 %f172, [%rd63];
	// end inline asm
	fma.rn.f32 	%f218, %f204, %f172, %f218;
	@%p52 bra 	$L__BB0_63;
	setp.eq.s32 	%p53, %r45, 4;
	add.s64 	%rd64, %rd60, 12;
	// begin inline asm
	ld.global.nc.f32 %f173, [%rd64];
	// end inline asm
	fma.rn.f32 	%f218, %f203, %f173, %f218;
	@%p53 bra 	$L__BB0_63;
	setp.eq.s32 	%p54, %r45, 5;
	add.s64 	%rd65, %rd60, 16;
	// begin inline asm
	ld.global.nc.f32 %f174, [%rd65];
	// end inline asm
	fma.rn.f32 	%f218, %f202, %f174, %f218;
	@%p54 bra 	$L__BB0_63;
	setp.eq.s32 	%p55, %r45, 6;
	add.s64 	%rd66, %rd60, 20;
	// begin inline asm
	ld.global.nc.f32 %f175, [%rd66];
	// end inline asm
	fma.rn.f32 	%f218, %f201, %f175, %f218;
	@%p55 bra 	$L__BB0_63;
	setp.eq.s32 	%p56, %r45, 7;
	add.s64 	%rd67, %rd60, 24;
	// begin inline asm
	ld.global.nc.f32 %f176, [%rd67];
	// end inline asm
	fma.rn.f32 	%f218, %f200, %f176, %f218;
	@%p56 bra 	$L__BB0_63;
	add.s64 	%rd68, %rd60, 28;
	// begin inline asm
	ld.global.nc.f32 %f177, [%rd68];
	// end inline asm
	fma.rn.f32 	%f218, %f199, %f177, %f218;
$L__BB0_63:
	setp.lt.s32 	%p57, %r45, 1;
	add.f32 	%f71, %f220, %f218;
	mov.f32 	%f219, 0f00000000;
	@%p57 bra 	$L__BB0_72;
	setp.eq.s32 	%p58, %r45, 1;
	mul.wide.u32 	%rd70, %r150, 4;
	add.s64 	%rd69, %rd10, %rd70;
	// begin inline asm
	ld.global.nc.f32 %f179, [%rd69];
	// end inline asm
	fma.rn.f32 	%f219, %f206, %f179, 0f00000000;
	@%p58 bra 	$L__BB0_72;
	setp.eq.s32 	%p59, %r45, 2;
	add.s64 	%rd71, %rd69, 4;
	// begin inline asm
	ld.global.nc.f32 %f180, [%rd71];
	// end inline asm
	fma.rn.f32 	%f219, %f205, %f180, %f219;
	@%p59 bra 	$L__BB0_72;
	setp.eq.s32 	%p60, %r45, 3;
	add.s64 	%rd72, %rd69, 8;
	// begin inline asm
	ld.global.nc.f32 %f181, [%rd72];
	// end inline asm
	fma.rn.f32 	%f219, %f204, %f181, %f219;
	@%p60 bra 	$L__BB0_72;
	setp.eq.s32 	%p61, %r45, 4;
	add.s64 	%rd73, %rd69, 12;
	// begin inline asm
	ld.global.nc.f32 %f182, [%rd73];
	// end inline asm
	fma.rn.f32 	%f219, %f203, %f182, %f219;
	@%p61 bra 	$L__BB0_72;
	setp.eq.s32 	%p62, %r45, 5;
	add.s64 	%rd74, %rd69, 16;
	// begin inline asm
	ld.global.nc.f32 %f183, [%rd74];
	// end inline asm
	fma.rn.f32 	%f219, %f202, %f183, %f219;
	@%p62 bra 	$L__BB0_72;
	setp.eq.s32 	%p63, %r45, 6;
	add.s64 	%rd75, %rd69, 20;
	// begin inline asm
	ld.global.nc.f32 %f184, [%rd75];
	// end inline asm
	fma.rn.f32 	%f219, %f201, %f184, %f219;
	@%p63 bra 	$L__BB0_72;
	setp.eq.s32 	%p64, %r45, 7;
	add.s64 	%rd76, %rd69, 24;
	// begin inline asm
	ld.global.nc.f32 %f185, [%rd76];
	// end inline asm
	fma.rn.f32 	%f219, %f200, %f185, %f219;
	@%p64 bra 	$L__BB0_72;
	add.s64 	%rd77, %rd69, 28;
	// begin inline asm
	ld.global.nc.f32 %f186, [%rd77];
	// end inline asm
	fma.rn.f32 	%f219, %f199, %f186, %f219;
$L__BB0_72:
	add.f32 	%f220, %f71, %f219;
	add.s32 	%r151, %r151, 2;
	add.s32 	%r150, %r150, %r22;
	add.s32 	%r149, %r149, %r22;
	setp.ne.s32 	%p65, %r151, 0;
	@%p65 bra 	$L__BB0_54;
$L__BB0_73:
	setp.eq.s32 	%p66, %r7, 0;
	@%p66 bra 	$L__BB0_84;
	setp.lt.s32 	%p67, %r45, 1;
	mad.lo.s32 	%r30, %r152, %r45, %r4;
	mov.f32 	%f222, 0f00000000;
	@%p67 bra 	$L__BB0_83;
	mul.wide.u32 	%rd79, %r30, 4;
	add.s64 	%rd78, %rd10, %rd79;
	// begin inline asm
	ld.global.nc.f32 %f188, [%rd78];
	// end inline asm
	fma.rn.f32 	%f222, %f206, %f188, 0f00000000;
	setp.eq.s32 	%p68, %r45, 1;
	@%p68 bra 	$L__BB0_83;
	add.s64 	%rd80, %rd78, 4;
	// begin inline asm
	ld.global.nc.f32 %f189, [%rd80];
	// end inline asm
	fma.rn.f32 	%f222, %f205, %f189, %f222;
	setp.eq.s32 	%p69, %r45, 2;
	@%p69 bra 	$L__BB0_83;
	add.s64 	%rd81, %rd78, 8;
	// begin inline asm
	ld.global.nc.f32 %f190, [%rd81];
	// end inline asm
	fma.rn.f32 	%f222, %f204, %f190, %f222;
	setp.eq.s32 	%p70, %r45, 3;
	@%p70 bra 	$L__BB0_83;
	add.s64 	%rd82, %rd78, 12;
	// begin inline asm
	ld.global.nc.f32 %f191, [%rd82];
	// end inline asm
	fma.rn.f32 	%f222, %f203, %f191, %f222;
	setp.eq.s32 	%p71, %r45, 4;
	@%p71 bra 	$L__BB0_83;
	add.s64 	%rd83, %rd78, 16;
	// begin inline asm
	ld.global.nc.f32 %f192, [%rd83];
	// end inline asm
	fma.rn.f32 	%f222, %f202, %f192, %f222;
	setp.eq.s32 	%p72, %r45, 5;
	@%p72 bra 	$L__BB0_83;
	add.s64 	%rd84, %rd78, 20;
	// begin inline asm
	ld.global.nc.f32 %f193, [%rd84];
	// end inline asm
	fma.rn.f32 	%f222, %f201, %f193, %f222;
	setp.eq.s32 	%p73, %r45, 6;
	@%p73 bra 	$L__BB0_83;
	add.s64 	%rd85, %rd78, 24;
	// begin inline asm
	ld.global.nc.f32 %f194, [%rd85];
	// end inline asm
	fma.rn.f32 	%f222, %f200, %f194, %f222;
	setp.eq.s32 	%p74, %r45, 7;
	@%p74 bra 	$L__BB0_83;
	add.s64 	%rd86, %rd78, 28;
	// begin inline asm
	ld.global.nc.f32 %f195, [%rd86];
	// end inline asm
	fma.rn.f32 	%f222, %f199, %f195, %f222;
$L__BB0_83:
	add.f32 	%f220, %f220, %f222;
$L__BB0_84:
	setp.lt.s32 	%p75, %r45, 1;
	mul.f32 	%f95, %f220, 0f40600000;
	mul.f32 	%f196, %f96, %f95;
	add.s32 	%r137, %r5, %r2;
	mul.wide.s32 	%rd87, %r137, 4;
	add.s64 	%rd88, %rd1, %rd87;
	st.global.f32 	[%rd88], %f196;
	@%p75 bra 	$L__BB0_96;
	add.s32 	%r139, %r45, -1;
	and.b32  	%r31, %r45, 7;
	setp.lt.u32 	%p76, %r139, 7;
	mov.b32 	%r156, 0;
	@%p76 bra 	$L__BB0_88;
	and.b32  	%r156, %r45, 2147483640;
	neg.s32 	%r154, %r156;
	add.s64 	%rd9, %rd1, 16;
	mov.u32 	%r153, %r5;
$L__BB0_87:
	.pragma "nounroll";
	mul.wide.s32 	%rd89, %r153, 4;
	add.s64 	%rd90, %rd9, %rd89;
	st.global.f32 	[%rd90+-16], %f95;
	st.global.f32 	[%rd90+-12], %f95;
	st.global.f32 	[%rd90+-8], %f95;
	st.global.f32 	[%rd90+-4], %f95;
	st.global.f32 	[%rd90], %f95;
	st.global.f32 	[%rd90+4], %f95;
	st.global.f32 	[%rd90+8], %f95;
	st.global.f32 	[%rd90+12], %f95;
	add.s32 	%r154, %r154, 8;
	add.s32 	%r153, %r153, 8;
	setp.eq.s32 	%p77, %r154, 0;
	@%p77 bra 	$L__BB0_88;
	bra.uni 	$L__BB0_87;
$L__BB0_88:
	setp.eq.s32 	%p78, %r31, 0;
	@%p78 bra 	$L__BB0_96;
	and.b32  	%r39, %r45, 3;
	setp.lt.u32 	%p79, %r31, 4;
	@%p79 bra 	$L__BB0_91;
	add.s32 	%r140, %r156, %r5;
	mul.wide.s32 	%rd91, %r140, 4;
	add.s64 	%rd92, %rd1, %rd91;
	st.global.f32 	[%rd92], %f95;
	st.global.f32 	[%rd92+4], %f95;
	st.global.f32 	[%rd92+8], %f95;
	st.global.f32 	[%rd92+12], %f95;
	add.s32 	%r156, %r156, 4;
$L__BB0_91:
	setp.eq.s32 	%p80, %r39, 0;
	@%p80 bra 	$L__BB0_96;
	setp.eq.s32 	%p81, %r39, 1;
	@%p81 bra 	$L__BB0_94;
	add.s32 	%r141, %r156, %r5;
	mul.wide.s32 	%rd93, %r141, 4;
	add.s64 	%rd94, %rd1, %rd93;
	st.global.f32 	[%rd94], %f95;
	st.global.f32 	[%rd94+4], %f95;
	add.s32 	%r156, %r156, 2;
$L__BB0_94:
	and.b32  	%r142, %r45, 1;
	setp.eq.b32 	%p82, %r142, 1;
	not.pred 	%p83, %p82;
	@%p83 bra 	$L__BB0_96;
	add.s32 	%r143, %r156, %r5;
	mul.wide.s32 	%rd95, %r143, 4;
	add.s64 	%rd96, %rd1, %rd95;
	st.global.f32 	[%rd96], %f95;
$L__BB0_96:
	ret;
$L__BB0_97:
	ld.param.f32 	%f198, [_Z11sierraHeartPKfPKiS0_Pfiiifff_param_9];
	and.b32  	%r134, %r6, 1;
	setp.eq.b32 	%p45, %r134, 1;
	add.f32 	%f157, %f96, 0f3F800000;
	selp.f32 	%f158, 0f3F19999A, %f157, %p45;
	selp.f32 	%f159, 0f3F19999A, %f158, %p1;
	mul.f32 	%f160, %f159, %f212;
	setp.gt.f32 	%p46, %f60, 0f3F000000;
	mul.f32 	%f161, %f160, 0f3FE66666;
	selp.f32 	%f162, %f161, %f160, %p46;
	selp.f32 	%f163, %f162, %f160, %p2;
	setp.lt.f32 	%p47, %f163, %f198;
	selp.f32 	%f164, 0f3E99999A, 0f3F800000, %p47;
	mul.f32 	%f165, %f163, %f164;
	add.s32 	%r135, %r5, %r2;
	mul.wide.s32 	%rd58, %r135, 4;
	add.s64 	%rd59, %rd1, %rd58;
	st.global.f32 	[%rd59], %f165;
	bar.sync 	0;
	bra.uni 	$L__BB0_96;

}
	// .globl	_Z22sierraEmpathyPropagatePfPKiS_iif
.visible .entry _Z22sierraEmpathyPropagatePfPKiS_iif(
	.param .u64 .ptr .align 1 _Z22sierraEmpathyPropagatePfPKiS_iif_param_0,
	.param .u64 .ptr .align 1 _Z22sierraEmpathyPropagatePfPKiS_iif_param_1,
	.param .u64 .ptr .align 1 _Z22sierraEmpathyPropagatePfPKiS_iif_param_2,
	.param .u32 _Z22sierraEmpathyPropagatePfPKiS_iif_param_3,
	.param .u32 _Z22sierraEmpathyPropagatePfPKiS_iif_param_4,
	.param .f32 _Z22sierraEmpathyPropagatePfPKiS_iif_param_5
)
{
	.reg .pred 	%p<4>;
	.reg .b32 	%r<14>;
	.reg .b32 	%f<24>;
	.reg .b64 	%rd<13>;

	ld.param.u64 	%rd1, [_Z22sierraEmpathyPropagatePfPKiS_iif_param_0];
	ld.param.u64 	%rd2, [_Z22sierraEmpathyPropagatePfPKiS_iif_param_1];
	ld.param.u64 	%rd3, [_Z22sierraEmpathyPropagatePfPKiS_iif_param_2];
	ld.param.u32 	%r3, [_Z22sierraEmpathyPropagatePfPKiS_iif_param_3];
	ld.param.u32 	%r2, [_Z22sierraEmpathyPropagatePfPKiS_iif_param_4];
	ld.param.f32 	%f1, [_Z22sierraEmpathyPropagatePfPKiS_iif_param_5];
	mov.u32 	%r4, %ctaid.x;
	mov.u32 	%r5, %ntid.x;
	mov.u32 	%r6, %tid.x;
	mad.lo.s32 	%r1, %r4, %r5, %r6;
	mul.lo.s32 	%r7, %r2, %r3;
	setp.ge.s32 	%p1, %r1, %r7;
	@%p1 bra 	$L__BB1_2;
	cvta.to.global.u64 	%rd4, %rd1;
	cvta.to.global.u64 	%rd5, %rd2;
	cvta.to.global.u64 	%rd6, %rd3;
	mul.wide.s32 	%rd7, %r1, 4;
	add.s64 	%rd8, %rd4, %rd7;
	ld.global.f32 	%f2, [%rd8];
	rem.s32 	%r8, %r1, %r2;
	mul.wide.s32 	%rd9, %r8, 4;
	add.s64 	%rd10, %rd5, %rd9;
	ld.global.nc.u32 	%r9, [%rd10];
	cvt.rn.f32.s32 	%f3, %r9;
	mul.f32 	%f4, %f1, %f2;
	abs.f32 	%f5, %f4;
	mul.f32 	%f6, %f5, 0f4038AA3B;
	ex2.approx.ftz.f32 	%f7, %f6;
	add.f32 	%f8, %f7, 0f3F800000;
	rcp.approx.ftz.f32 	%f9, %f8;
	fma.rn.f32 	%f10, %f9, 0fC0000000, 0f3F800000;
	setp.ge.f32 	%p2, %f5, 0f41102CB4;
	selp.f32 	%f11, 0f3F800000, %f10, %p2;
	copysign.f32 	%f12, %f4, %f11;
	mul.f32 	%f13, %f4, %f4;
	fma.rn.f32 	%f14, %f13, 0f3C80F082, 0fBD563CAE;
	fma.rn.f32 	%f15, %f14, %f13, 0f3E085941;
	fma.rn.f32 	%f16, %f15, %f13, 0fBEAAA9ED;
	fma.rn.f32 	%f17, %f16, %f13, 0f00000000;
	fma.rn.f32 	%f18, %f17, %f4, %f4;
	setp.ge.f32 	%p3, %f5, 0f3F19999A;
	selp.f32 	%f19, %f12, %f18, %p3;
	mul.f32 	%f20, %f19, %f3;
	shr.s32 	%r10, %r1, 31;
	shr.u32 	%r11, %r10, 27;
	add.s32 	%r12, %r1, %r11;
	shr.s32 	%r13, %r12, 5;
	mul.wide.s32 	%rd11, %r13, 4;
	add.s64 	%rd12, %rd6, %rd11;
	atom.global.add.f32 	%f21, [%rd12], %f20;
	mul.f32 	%f22, %f20, 0f3CF5C28F;
	atom.global.add.f32 	%f23, [%rd8], %f22;
$L__BB1_2:
	ret;

}


// ===== COMPILED SASS (sm_100) =====

	.target	sm_100

	.elftype	@"ET_EXEC"


//--------------------- .note.nv.tkinfo           --------------------------
	.section	.note.nv.tkinfo,"",@"SHT_NOTE"
	.sectionflags	@"SHF_NOTE_NV_TKINFO"
	.tkinfo
        /*0018*/ 	.word	0x00000002
        /*0030*/ 	.string	""
        /*0030*/ 	.string	"ptxas"
        /*0030*/ 	.string	"Cuda compilation tools, release 13.0, V13.0.88"
        /*0030*/ 	.string	"Build cuda_13.0.r13.0/compiler.36424714_0"
        /*0030*/ 	.string	"-arch sm_100 -m 64 "



//--------------------- .note.nv.cuinfo           --------------------------
	.section	.note.nv.cuinfo,"",@"SHT_NOTE"
	.sectionflags	@"SHF_NOTE_NV_CUINFO"
        /*0018*/ 	.short	0x0002
        /*001a*/ 	.short	0x0064
        /*001c*/ 	.short	0x0082
	.zero		2


//--------------------- .nv.info                  --------------------------
	.section	.nv.info,"",@"SHT_CUDA_INFO"
	.align	4


	//----- nvinfo : EIATTR_REGCOUNT
	.align		4
        /*0000*/ 	.byte	0x04, 0x2f
        /*0002*/ 	.short	(.L_1 - .L_0)
	.align		4
.L_0:
        /*0004*/ 	.word	index@(_Z11sierraHeartPKfPKiS0_Pfiiifff)
        /*0008*/ 	.word	0x00000024


	//----- nvinfo : EIATTR_FRAME_SIZE
	.align		4
.L_1:
        /*000c*/ 	.byte	0x04, 0x11
        /*000e*/ 	.short	(.L_3 - .L_2)
	.align		4
.L_2:
        /*0010*/ 	.word	index@($__internal_0_$__cuda_sm20_rcp_rn_f32_slowpath)
        /*0014*/ 	.word	0x00000000


	//----- nvinfo : EIATTR_FRAME_SIZE
	.align		4
.L_3:
        /*0018*/ 	.byte	0x04, 0x11
        /*001a*/ 	.short	(.L_5 - .L_4)
	.align		4
.L_4:
        /*001c*/ 	.word	index@(_Z11sierraHeartPKfPKiS0_Pfiiifff)
        /*0020*/ 	.word	0x00000000


	//----- nvinfo : EIATTR_REGCOUNT
	.align		4
.L_5:
        /*0024*/ 	.byte	0x04, 0x2f
        /*0026*/ 	.short	(.L_7 - .L_6)
	.align		4
.L_6:
        /*0028*/ 	.word	index@(_Z22sierraEmpathyPropagatePfPKiS_iif)
        /*002c*/ 	.word	0x00000010


	//----- nvinfo : EIATTR_FRAME_SIZE
	.align		4
.L_7:
        /*0030*/ 	.byte	0x04, 0x11
        /*0032*/ 	.short	(.L_9 - .L_8)
	.align		4
.L_8:
        /*0034*/ 	.word	index@(_Z22sierraEmpathyPropagatePfPKiS_iif)
        /*0038*/ 	.word	0x00000000


	//----- nvinfo : EIATTR_MIN_STACK_SIZE
	.align		4
.L_9:
        /*003c*/ 	.byte	0x04, 0x12
        /*003e*/ 	.short	(.L_11 - .L_10)
	.align		4
.L_10:
        /*0040*/ 	.word	index@(_Z22sierraEmpathyPropagatePfPKiS_iif)
        /*0044*/ 	.word	0x00000000


	//----- nvinfo : EIATTR_MIN_STACK_SIZE
	.align		4
.L_11:
        /*0048*/ 	.byte	0x04, 0x12
        /*004a*/ 	.short	(.L_13 - .L_12)
	.align		4
.L_12:
        /*004c*/ 	.word	index@(_Z11sierraHeartPKfPKiS0_Pfiiifff)
        /*0050*/ 	.word	0x00000000
.L_13:


//--------------------- .nv.compat                --------------------------
	.section	.nv.compat,"",@"SHT_CUDA_COMPAT_INFO"
	.align	4
        /*0000*/ 	.byte	0x02, 0x09, 0x00, 0x00, 0x02, 0x02, 0x01, 0x00, 0x02, 0x05, 0x05, 0x00, 0x03, 0x07, 0x01, 0x01
        /*0010*/ 	.byte	0x02, 0x03, 0x00, 0x00, 0x02, 0x06, 0x01, 0x00, 0x04, 0x0b, 0x08, 0x00, 0x01, 0x00, 0x00, 0x00
        /*0020*/ 	.byte	0x00, 0x00, 0x00, 0x00


//--------------------- .nv.info._Z22sierraEmpathyPropagatePfPKiS_iif --------------------------
	.section	.nv.info._Z22sierraEmpathyPropagatePfPKiS_iif,"",@"SHT_CUDA_INFO"
	.sectionflags	@""
	.align	4


	//----- nvinfo : EIATTR_CUDA_API_VERSION
	.align		4
        /*0000*/ 	.byte	0x04, 0x37
        /*0002*/ 	.short	(.L_15 - .L_14)
.L_14:
        /*0004*/ 	.word	0x00000082


	//----- nvinfo : EIATTR_KPARAM_INFO
	.align		4
.L_15:
        /*0008*/ 	.byte	0x04, 0x17
        /*000a*/ 	.short	(.L_17 - .L_16)
.L_16:
        /*000c*/ 	.word	0x00000000
        /*0010*/ 	.short	0x0005
        /*0012*/ 	.short	0x0020
        /*0014*/ 	.byte	0x00, 0xf0, 0x11, 0x00


	//----- nvinfo : EIATTR_KPARAM_INFO
	.align		4
.L_17:
        /*0018*/ 	.byte	0x04, 0x17
        /*001a*/ 	.short	(.L_19 - .L_18)
.L_18:
        /*001c*/ 	.word	0x00000000
        /*0020*/ 	.short	0x0004
        /*0022*/ 	.short	0x001c
        /*0024*/ 	.byte	0x00, 0xf0, 0x11, 0x00


	//----- nvinfo : EIATTR_KPARAM_INFO
	.align		4
.L_19:
        /*0028*/ 	.byte	0x04, 0x17
        /*002a*/ 	.short	(.L_21 - .L_20)
.L_20:
        /*002c*/ 	.word	0x00000000
        /*0030*/ 	.short	0x0003
        /*0032*/ 	.short	0x0018
        /*0034*/ 	.byte	0x00, 0xf0, 0x11, 0x00


	//----- nvinfo : EIATTR_KPARAM_INFO
	.align		4
.L_21:
        /*0038*/ 	.byte	0x04, 0x17
        /*003a*/ 	.short	(.L_23 - .L_22)
.L_22:
        /*003c*/ 	.word	0x00000000
        /*0040*/ 	.short	0x0002
        /*0042*/ 	.short	0x0010
        /*0044*/ 	.byte	0x00, 0xf5, 0x21, 0x00


	//----- nvinfo : EIATTR_KPARAM_INFO
	.align		4
.L_23:
        /*0048*/ 	.byte	0x04, 0x17
        /*004a*/ 	.short	(.L_25 - .L_24)
.L_24:
        /*004c*/ 	.word	0x00000000
        /*0050*/ 	.short	0x0001
        /*0052*/ 	.short	0x0008
        /*0054*/ 	.byte	0x00, 0xf5, 0x21, 0x00


	//----- nvinfo : EIATTR_KPARAM_INFO
	.align		4
.L_25:
        /*0058*/ 	.byte	0x04, 0x17
        /*005a*/ 	.short	(.L_27 - .L_26)
.L_26:
        /*005c*/ 	.word	0x00000000
        /*0060*/ 	.short	0x0000
        /*0062*/ 	.short	0x0000
        /*0064*/ 	.byte	0x00, 0xf5, 0x21, 0x00


	//----- nvinfo : EIATTR_SPARSE_MMA_MASK
	.align		4
.L_27:
        /*0068*/ 	.byte	0x03, 0x50
        /*006a*/ 	.short	0x0000


	//----- nvinfo : EIATTR_MAXREG_COUNT
	.align		4
        /*006c*/ 	.byte	0x03, 0x1b
        /*006e*/ 	.short	0x00ff


	//----- nvinfo : EIATTR_MERCURY_ISA_VERSION
	.align		4
        /*0070*/ 	.byte	0x03, 0x5f
        /*0072*/ 	.short	0x0101


	//----- nvinfo : EIATTR_VRC_CTA_INIT_COUNT
	.align		4
        /*0074*/ 	.byte	0x02, 0x4a
	.zero		1
	.zero		1


	//----- nvinfo : EIATTR_EXIT_INSTR_OFFSETS
	.align		4
        /*0078*/ 	.byte	0x04, 0x1c
        /*007a*/ 	.short	(.L_29 - .L_28)


	//   ....[0]....
.L_28:
        /*007c*/ 	.word	0x00000080


	//   ....[1]....
        /*0080*/ 	.word	0x00000420


	//----- nvinfo : EIATTR_CBANK_PARAM_SIZE
	.align		4
.L_29:
        /*0084*/ 	.byte	0x03, 0x19
        /*0086*/ 	.short	0x0024


	//----- nvinfo : EIATTR_PARAM_CBANK
	.align		4
        /*0088*/ 	.byte	0x04, 0x0a
        /*008a*/ 	.short	(.L_31 - .L_30)
	.align		4
.L_30:
        /*008c*/ 	.word	index@(.nv.constant0._Z22sierraEmpathyPropagatePfPKiS_iif)
        /*0090*/ 	.short	0x0380
        /*0092*/ 	.short	0x0024


	//----- nvinfo : EIATTR_SW_WAR
	.align		4
.L_31:
        /*0094*/ 	.byte	0x04, 0x36
        /*0096*/ 	.short	(.L_33 - .L_32)
.L_32:
        /*0098*/ 	.word	0x00000008
.L_33:


//--------------------- .nv.info._Z11sierraHeartPKfPKiS0_Pfiiifff --------------------------
	.section	.nv.info._Z11sierraHeartPKfPKiS0_Pfiiifff,"",@"SHT_CUDA_INFO"
	.sectionflags	@""
	.align	4


	//----- nvinfo : EIATTR_CUDA_API_VERSION
	.align		4
        /*0000*/ 	.byte	0x04, 0x37
        /*0002*/ 	.short	(.L_35 - .L_34)
.L_34:
        /*0004*/ 	.word	0x00000082


	//----- nvinfo : EIATTR_KPARAM_INFO
	.align		4
.L_35:
        /*0008*/ 	.byte	0x04, 0x17
        /*000a*/ 	.short	(.L_37 - .L_36)
.L_36:
        /*000c*/ 	.word	0x00000000
        /*0010*/ 	.short	0x0009
        /*0012*/ 	.short	0x0034
        /*0014*/ 	.byte	0x00, 0xf0, 0x11, 0x00


	//----- nvinfo : EIATTR_KPARAM_INFO
	.align		4
.L_37:
        /*0018*/ 	.byte	0x04, 0x17
        /*001a*/ 	.short	(.L_39 - .L_38)
.L_38:
        /*001c*/ 	.word	0x00000000
        /*0020*/ 	.short	0x0008
        /*0022*/ 	.short	0x0030
        /*0024*/ 	.byte	0x00, 0xf0, 0x11, 0x00


	//----- nvinfo : EIATTR_KPARAM_INFO
	.align		4
.L_39:
        /*0028*/ 	.byte	0x04, 0x17
        /*002a*/ 	.short	(.L_41 - .L_40)
.L_40:
        /*002c*/ 	.word	0x00000000
        /*0030*/ 	.short	0x0007
        /*0032*/ 	.short	0x002c
        /*0034*/ 	.byte	0x00, 0xf0, 0x11, 0x00


	//----- nvinfo : EIATTR_KPARAM_INFO
	.align		4
.L_41:
        /*0038*/ 	.byte	0x04, 0x17
        /*003a*/ 	.short	(.L_43 - .L_42)
.L_42:
        /*003c*/ 	.word	0x00000000
        /*0040*/ 	.short	0x0006
        /*0042*/ 	.short	0x0028
        /*0044*/ 	.byte	0x00, 0xf0, 0x11, 0x00


	//----- nvinfo : EIATTR_KPARAM_INFO
	.align		4
.L_43:
        /*0048*/ 	.byte	0x04, 0x17
        /*004a*/ 	.short	(.L_45 - .L_44)
.L_44:
        /*004c*/ 	.word	0x00000000
        /*0050*/ 	.short	0x0005
        /*0052*/ 	.short	0x0024
        /*0054*/ 	.byte	0x00, 0xf0, 0x11, 0x00


	//----- nvinfo : EIATTR_KPARAM_INFO
	.align		4
.L_45:
        /*0058*/ 	.byte	0x04, 0x17
        /*005a*/ 	.short	(.L_47 - .L_46)
.L_46:
        /*005c*/ 	.word	0x00000000
        /*0060*/ 	.short	0x0004
        /*0062*/ 	.short	0x0020
        /*0064*/ 	.byte	0x00, 0xf0, 0x11, 0x00


	//----- nvinfo : EIATTR_KPARAM_INFO
	.align		4
.L_47:
        /*0068*/ 	.byte	0x04, 0x17
        /*006a*/ 	.short	(.L_49 - .L_48)
.L_48:
        /*006c*/ 	.word	0x00000000
        /*0070*/ 	.short	0x0003
        /*0072*/ 	.short	0x0018
        /*0074*/ 	.byte	0x00, 0xf5, 0x21, 0x00


	//----- nvinfo : EIATTR_KPARAM_INFO
	.align		4
.L_49:
        /*0078*/ 	.byte	0x04, 0x17
        /*007a*/ 	.short	(.L_51 - .L_50)
.L_50:
        /*007c*/ 	.word	0x00000000
        /*0080*/ 	.short	0x0002
        /*0082*/ 	.short	0x0010
        /*0084*/ 	.byte	0x00, 0xf5, 0x21, 0x00


	//----- nvinfo : EIATTR_KPARAM_INFO
	.align		4
.L_51:
        /*0088*/ 	.byte	0x04, 0x17
        /*008a*/ 	.short	(.L_53 - .L_52)
.L_52:
        /*008c*/ 	.word	0x00000000
        /*0090*/ 	.short	0x0001
        /*0092*/ 	.short	0x0008
        /*0094*/ 	.byte	0x00, 0xf5, 0x21, 0x00


	//----- nvinfo : EIATTR_KPARAM_INFO
	.align		4
.L_53:
        /*0098*/ 	.byte	0x04, 0x17
        /*009a*/ 	.short	(.L_55 - .L_54)
.L_54:
        /*009c*/ 	.word	0x00000000
        /*00a0*/ 	.short	0x0000
        /*00a2*/ 	.short	0x0000
        /*00a4*/ 	.byte	0x00, 0xf5, 0x21, 0x00


	//----- nvinfo : EIATTR_SPARSE_MMA_MASK
	.align		4
.L_55:
        /*00a8*/ 	.byte	0x03, 0x50
        /*00aa*/ 	.short	0x0000


	//----- nvinfo : EIATTR_MAXREG_COUNT
	.align		4
        /*00ac*/ 	.byte	0x03, 0x1b
        /*00ae*/ 	.short	0x00ff


	//----- nvinfo : EIATTR_NUM_BARRIERS
	.align		4
        /*00b0*/ 	.byte	0x02, 0x4c
        /*00b2*/ 	.byte	0x01
	.zero		1


	//----- nvinfo : EIATTR_MERCURY_ISA_VERSION
	.align		4
        /*00b4*/ 	.byte	0x03, 0x5f
        /*00b6*/ 	.short	0x0101


	//----- nvinfo : EIATTR_VRC_CTA_INIT_COUNT
	.align		4
        /*00b8*/ 	.byte	0x02, 0x4a
	.zero		1
	.zero		1


	//----- nvinfo : EIATTR_EXIT_INSTR_OFFSETS
	.align		4
        /*00bc*/ 	.byte	0x04, 0x1c
        /*00be*/ 	.short	(.L_57 - .L_56)


	//   ....[0]....
.L_56:
        /*00c0*/ 	.word	0x00000060


	//   ....[1]....
        /*00c4*/ 	.word	0x00001ad0


	//   ....[2]....
        /*00c8*/ 	.word	0x00001c90


	//   ....[3]....
        /*00cc*/ 	.word	0x00001d50


	//   ....[4]....
        /*00d0*/ 	.word	0x00001de0


	//   ....[5]....
        /*00d4*/ 	.word	0x00001e20


	//   ....[6]....
        /*00d8*/ 	.word	0x00001f80


	//----- nvinfo : EIATTR_CRS_STACK_SIZE
	.align		4
.L_57:
        /*00dc*/ 	.byte	0x04, 0x1e
        /*00de*/ 	.short	(.L_59 - .L_58)
.L_58:
        /*00e0*/ 	.word	0x00000000


	//----- nvinfo : EIATTR_CBANK_PARAM_SIZE
	.align		4
.L_59:
        /*00e4*/ 	.byte	0x03, 0x19
        /*00e6*/ 	.short	0x0038


	//----- nvinfo : EIATTR_PARAM_CBANK
	.align		4
        /*00e8*/ 	.byte	0x04, 0x0a
        /*00ea*/ 	.short	(.L_61 - .L_60)
	.align		4
.L_60:
        /*00ec*/ 	.word	index@(.nv.constant0._Z11sierraHeartPKfPKiS0_Pfiiifff)
        /*00f0*/ 	.short	0x0380
        /*00f2*/ 	.short	0x0038


	//----- nvinfo : EIATTR_SW_WAR
	.align		4
.L_61:
        /*00f4*/ 	.byte	0x04, 0x36
        /*00f6*/ 	.short	(.L_63 - .L_62)
.L_62:
        /*00f8*/ 	.word	0x00000008
.L_63:


//--------------------- .nv.callgraph             --------------------------
	.section	.nv.callgraph,"",@"SHT_CUDA_CALLGRAPH"
	.align	4
	.sectionentsize	8
	.align		4
        /*0000*/ 	.word	0x00000000
	.align		4
        /*0004*/ 	.word	0xffffffff
	.align		4
        /*0008*/ 	.word	0x00000000
	.align		4
        /*000c*/ 	.word	0xfffffffe
	.align		4
        /*0010*/ 	.word	0x00000000
	.align		4
        /*0014*/ 	.word	0xfffffffd
	.align		4
        /*0018*/ 	.word	0x00000000
	.align		4
        /*001c*/ 	.word	0xfffffffc


//--------------------- .text._Z22sierraEmpathyPropagatePfPKiS_iif --------------------------
	.section	.text._Z22sierraEmpathyPropagatePfPKiS_iif,"ax",@progbits
	.align	128
        .global         _Z22sierraEmpathyPropagatePfPKiS_iif
        .type           _Z22sierraEmpathyPropagatePfPKiS_iif,@function
        .size           _Z22sierraEmpathyPropagatePfPKiS_iif,(.L_x_41 - _Z22sierraEmpathyPropagatePfPKiS_iif)
        .other          _Z22sierraEmpathyPropagatePfPKiS_iif,@"STO_CUDA_ENTRY STV_DEFAULT"
_Z22sierraEmpathyPropagatePfPKiS_iif:
.text._Z22sierraEmpathyPropagatePfPKiS_iif:
[----:B------:R-:W-:Y:S01]  /*0000*/  LDC R1, c[0x0][0x37c] ;  /* 0x0000df00ff017b82 */ /* 0x000fe20000000800 */
[----:B------:R-:W0:Y:S07]  /*0010*/  S2R R5, SR_TID.X ;  /* 0x0000000000057919 */ /* 0x000e2e0000002100 */
[----:B------:R-:W0:Y:S08]  /*0020*/  S2UR UR4, SR_CTAID.X ;  /* 0x00000000000479c3 */ /* 0x000e300000002500 */
[----:B------:R-:W0:Y:S08]  /*0030*/  LDC R6, c[0x0][0x360] ;  /* 0x0000d800ff067b82 */ /* 0x000e300000000800 */
[----:B------:R-:W1:Y:S01]  /*0040*/  LDC.64 R2, c[0x0][0x398] ;  /* 0x0000e600ff027b82 */ /* 0x000e620000000a00 */
[----:B0-----:R-:W-:-:S02]  /*0050*/  IMAD R6, R6, UR4, R5 ;  /* 0x0000000406067c24 */ /* 0x001fc4000f8e0205 */
[----:B-1----:R-:W-:-:S05]  /*0060*/  IMAD R5, R3, R2, RZ ;  /* 0x0000000203057224 */ /* 0x002fca00078e02ff */
[----:B------:R-:W-:-:S13]  /*0070*/  ISETP.GE.AND P0, PT, R6, R5, PT ;  /* 0x000000050600720c */ /* 0x000fda0003f06270 */
[----:B------:R-:W-:Y:S05]  /*0080*/  @P0 EXIT ;  /* 0x000000000000094d */ /* 0x000fea0003800000 */
[----:B------:R-:W-:Y:S01]  /*0090*/  IABS R7, R3 ;  /* 0x0000000300077213 */ /* 0x000fe20000000000 */
[----:B------:R-:W0:Y:S01]  /*00a0*/  LDC.64 R4, c[0x0][0x380] ;  /* 0x0000e000ff047b82 */ /* 0x000e220000000a00 */
[----:B------:R-:W1:Y:S02]  /*00b0*/  LDCU.64 UR4, c[0x0][0x358] ;  /* 0x00006b00ff0477ac */ /* 0x000e640008000a00 */
[----:B------:R-:W2:Y:S01]  /*00c0*/  I2F.RP R0, R7 ;  /* 0x0000000700007306 */ /* 0x000ea20000209400 */
[C---:B------:R-:W-:Y:S01]  /*00d0*/  ISETP.GE.AND P2, PT, R6.reuse, RZ, PT ;  /* 0x000000ff0600720c */ /* 0x040fe20003f46270 */
[----:B------:R-:W3:Y:S06]  /*00e0*/  LDCU UR6, c[0x0][0x3a0] ;  /* 0x00007400ff0677ac */ /* 0x000eec0008000800 */
[----:B--2---:R-:W2:Y:S01]  /*00f0*/  MUFU.RCP R0, R0 ;  /* 0x0000000000007308 */ /* 0x004ea20000001000 */
[----:B0-----:R-:W-:Y:S01]  /*0100*/  IMAD.WIDE R4, R6, 0x4, R4 ;  /* 0x0000000406047825 */ /* 0x001fe200078e0204 */
[----:B--2---:R-:W-:-:S04]  /*0110*/  IADD3 R8, PT, PT, R0, 0xffffffe, RZ ;  /* 0x0ffffffe00087810 */ /* 0x004fc80007ffe0ff */
[----:B-1----:R-:W3:Y:S02]  /*0120*/  LDG.E R0, desc[UR4][R4.64] ;  /* 0x0000000404007981 */ /* 0x002ee4000c1e1900 */
[----:B------:R0:W1:Y:S02]  /*0130*/  F2I.FTZ.U32.TRUNC.NTZ R9, R8 ;  /* 0x0000000800097305 */ /* 0x000064000021f000 */
[----:B0-----:R-:W-:Y:S01]  /*0140*/  HFMA2 R8, -RZ, RZ, 0, 0 ;  /* 0x00000000ff087431 */ /* 0x001fe200000001ff */
[----:B-1----:R-:W-:-:S05]  /*0150*/  IADD3 R2, PT, PT, RZ, -R9, RZ ;  /* 0x80000009ff027210 */ /* 0x002fca0007ffe0ff */
[----:B------:R-:W-:Y:S01]  /*0160*/  IMAD R11, R2, R7, RZ ;  /* 0x00000007020b7224 */ /* 0x000fe200078e02ff */
[----:B------:R-:W-:-:S03]  /*0170*/  IABS R2, R6 ;  /* 0x0000000600027213 */ /* 0x000fc60000000000 */
[----:B------:R-:W-:-:S06]  /*0180*/  IMAD.HI.U32 R9, R9, R11, R8 ;  /* 0x0000000b09097227 */ /* 0x000fcc00078e0008 */
[----:B------:R-:W-:-:S04]  /*0190*/  IMAD.HI.U32 R9, R9, R2, RZ ;  /* 0x0000000209097227 */ /* 0x000fc800078e00ff */
[----:B------:R-:W-:-:S04]  /*01a0*/  IMAD.MOV R9, RZ, RZ, -R9 ;  /* 0x000000ffff097224 */ /* 0x000fc800078e0a09 */
[C---:B------:R-:W-:Y:S02]  /*01b0*/  IMAD R2, R7.reuse, R9, R2 ;  /* 0x0000000907027224 */ /* 0x040fe400078e0202 */
[----:B------:R-:W0:Y:S03]  /*01c0*/  LDC.64 R8, c[0x0][0x388] ;  /* 0x0000e200ff087b82 */ /* 0x000e260000000a00 */
[----:B------:R-:W-:-:S13]  /*01d0*/  ISETP.GT.U32.AND P0, PT, R7, R2, PT ;  /* 0x000000020700720c */ /* 0x000fda0003f04070 */
[----:B------:R-:W-:-:S04]  /*01e0*/  @!P0 IADD3 R2, PT, PT, R2, -R7, RZ ;  /* 0x8000000702028210 */ /* 0x000fc80007ffe0ff */
[----:B------:R-:W-:Y:S02]  /*01f0*/  ISETP.GT.U32.AND P1, PT, R7, R2, PT ;  /* 0x000000020700720c */ /* 0x000fe40003f24070 */
[----:B------:R-:W-:-:S11]  /*0200*/  ISETP.NE.AND P0, PT, R3, RZ, PT ;  /* 0x000000ff0300720c */ /* 0x000fd60003f05270 */
[----:B------:R-:W-:-:S05]  /*0210*/  @!P1 IADD3 R2, PT, PT, R2, -R7, RZ ;  /* 0x8000000702029210 */ /* 0x000fca0007ffe0ff */
[----:B------:R-:W-:Y:S01]  /*0220*/  @!P2 IMAD.MOV R2, RZ, RZ, -R2 ;  /* 0x000000ffff02a224 */ /* 0x000fe200078e0a02 */
[----:B------:R-:W-:-:S05]  /*0230*/  @!P0 LOP3.LUT R2, RZ, R3, RZ, 0x33, !PT ;  /* 0x00000003ff028212 */ /* 0x000fca00078e33ff */
[----:B0-----:R-:W-:-:S04]  /*0240*/  IMAD.WIDE R8, R2, 0x4, R8 ;  /* 0x0000000402087825 */ /* 0x001fc800078e0208 */
[----:B------:R-:W-:Y:S01]  /*0250*/  HFMA2 R12, -RZ, RZ, 1.125, -9232 ;  /* 0x3c80f082ff0c7431 */ /* 0x000fe200000001ff */
[----:B------:R-:W0:Y:S01]  /*0260*/  LDC.64 R2, c[0x0][0x390] ;  /* 0x0000e400ff027b82 */ /* 0x000e220000000a00 */
[----:B------:R1:W2:Y:S01]  /*0270*/  LDG.E.CONSTANT R8, desc[UR4][R8.64] ;  /* 0x0000000408087981 */ /* 0x0002a2000c1e9900 */
[----:B------:R-:W-:Y:S01]  /*0280*/  MOV R13, 0x3f800000 ;  /* 0x3f800000000d7802 */ /* 0x000fe20000000f00 */
[----:B---3--:R-:W-:-:S04]  /*0290*/  FMUL R7, R0, UR6 ;  /* 0x0000000600077c20 */ /* 0x008fc80008400000 */
[----:B------:R-:W-:-:S06]  /*02a0*/  FMUL R0, |R7|, 2.8853900432586669922 ;  /* 0x4038aa3b07007820 */ /* 0x000fcc0000400200 */
[----:B------:R-:W3:Y:S01]  /*02b0*/  MUFU.EX2 R0, R0 ;  /* 0x0000000000007308 */ /* 0x000ee20000000800 */
[----:B------:R-:W-:Y:S01]  /*02c0*/  FMUL R11, R7, R7 ;  /* 0x00000007070b7220 */ /* 0x000fe20000400000 */
[----:B---3--:R-:W-:-:S06]  /*02d0*/  FADD R10, R0, 1 ;  /* 0x3f800000000a7421 */ /* 0x008fcc0000000000 */
[----:B------:R-:W1:Y:S01]  /*02e0*/  MUFU.RCP R10, R10 ;  /* 0x0000000a000a7308 */ /* 0x000e620000001000 */
[----:B------:R-:W-:Y:S01]  /*02f0*/  FFMA R12, R11, R12, -0.052303962409496307373 ;  /* 0xbd563cae0b0c7423 */ /* 0x000fe2000000000c */
[----:B------:R-:W-:-:S03]  /*0300*/  FSETP.GE.AND P1, PT, |R7|, 0.60000002384185791016, PT ;  /* 0x3f19999a0700780b */ /* 0x000fc60003f26200 */
[----:B------:R-:W-:Y:S01]  /*0310*/  FFMA R0, R11, R12, 0.1331529766321182251 ;  /* 0x3e0859410b007423 */ /* 0x000fe2000000000c */
[----:B------:R-:W-:-:S03]  /*0320*/  FSETP.GE.AND P0, PT, |R7|, 9.010913848876953125, PT ;  /* 0x41102cb40700780b */ /* 0x000fc60003f06200 */
[C---:B------:R-:W-:Y:S01]  /*0330*/  FFMA R0, R11.reuse, R0, -0.33332768082618713379 ;  /* 0xbeaaa9ed0b007423 */ /* 0x040fe20000000000 */
[----:B-1----:R-:W-:Y:S01]  /*0340*/  FFMA R9, R10, -2, R13 ;  /* 0xc00000000a097823 */ /* 0x002fe2000000000d */
[----:B------:R-:W-:Y:S02]  /*0350*/  SHF.R.S32.HI R13, RZ, 0x1f, R6 ;  /* 0x0000001fff0d7819 */ /* 0x000fe40000011406 */
[----:B------:R-:W-:Y:S02]  /*0360*/  FFMA R0, R11, R0, RZ ;  /* 0x000000000b007223 */ /* 0x000fe400000000ff */
[----:B------:R-:W-:Y:S02]  /*0370*/  FSEL R12, R9, 1, !P0 ;  /* 0x3f800000090c7808 */ /* 0x000fe40004000000 */
[----:B------:R-:W-:Y:S02]  /*0380*/  LEA.HI R13, R13, R6, RZ, 0x5 ;  /* 0x000000060d0d7211 */ /* 0x000fe400078f28ff */
[--C-:B------:R-:W-:Y:S01]  /*0390*/  LOP3.LUT R9, R12, 0x80000000, R7.reuse, 0xb8, !PT ;  /* 0x800000000c097812 */ /* 0x100fe200078eb807 */
[----:B------:R-:W-:Y:S01]  /*03a0*/  @!P1 FFMA R9, R7, R0, R7 ;  /* 0x0000000007099223 */ /* 0x000fe20000000007 */
[----:B------:R-:W-:-:S05]  /*03b0*/  SHF.R.S32.HI R13, RZ, 0x5, R13 ;  /* 0x00000005ff0d7819 */ /* 0x000fca000001140d */
[----:B0-----:R-:W-:Y:S01]  /*03c0*/  IMAD.WIDE R2, R13, 0x4, R2 ;  /* 0x000000040d027825 */ /* 0x001fe200078e0202 */
[----:B--2---:R-:W-:-:S05]  /*03d0*/  I2FP.F32.S32 R8, R8 ;  /* 0x0000000800087245 */ /* 0x004fca0000201400 */
[----:B------:R-:W-:-:S04]  /*03e0*/  FMUL R9, R8, R9 ;  /* 0x0000000908097220 */ /* 0x000fc80000400000 */
[----:B------:R-:W-:Y:S01]  /*03f0*/  FMUL R7, R9, 0.029999999329447746277 ;  /* 0x3cf5c28f09077820 */ /* 0x000fe20000400000 */
[----:B------:R-:W-:Y:S04]  /*0400*/  REDG.E.ADD.F32.FTZ.RN.STRONG.GPU desc[UR4][R2.64], R9 ;  /* 0x00000009020079a6 */ /* 0x000fe8000c12f304 */
[----:B------:R-:W-:Y:S01]  /*0410*/  REDG.E.ADD.F32.FTZ.RN.STRONG.GPU desc[UR4][R4.64], R7 ;  /* 0x00000007040079a6 */ /* 0x000fe2000c12f304 */
[----:B------:R-:W-:Y:S05]  /*0420*/  EXIT ;  /* 0x000000000000794d */ /* 0x000fea0003800000 */
.L_x_0:
[----:B------:R-:W-:-:S00]  /*0430*/  BRA `(.L_x_0) ;  /* 0xfffffffc00fc7947 */ /* 0x000fc0000383ffff */
[----:B------:R-:W-:-:S00]  /*0440*/  NOP ;  /* 0x0000000000007918 */ /* 0x000fc00000000000 */
        /* <DEDUP_REMOVED lines=11> */
.L_x_41:


//--------------------- .text._Z11sierraHeartPKfPKiS0_Pfiiifff --------------------------
	.section	.text._Z11sierraHeartPKfPKiS0_Pfiiifff,"ax",@progbits
	.align	128
        .global         _Z11sierraHeartPKfPKiS0_Pfiiifff
        .type           _Z11sierraHeartPKfPKiS0_Pfiiifff,@function
        .size           _Z11sierraHeartPKfPKiS0_Pfiiifff,(.L_x_40 - _Z11sierraHeartPKfPKiS0_Pfiiifff)
        .other          _Z11sierraHeartPKfPKiS0_Pfiiifff,@"STO_CUDA_ENTRY STV_DEFAULT"
_Z11sierraHeartPKfPKiS0_Pfiiifff:
.text._Z11sierraHeartPKfPKiS0_Pfiiifff:
[----:B------:R-:W-:Y:S01]  /*0000*/  LDC R1, c[0x0][0x37c] ;  /* 0x0000df00ff017b82 */ /* 0x000fe20000000800 */
[----:B------:R-:W0:Y:S01]  /*0010*/  S2R R5, SR_CTAID.X ;  /* 0x0000000000057919 */ /* 0x000e220000002500 */
[----:B------:R-:W0:Y:S01]  /*0020*/  LDCU.64 UR4, c[0x0][0x3a0] ;  /* 0x00007400ff0477ac */ /* 0x000e220008000a00 */
[----:B------:R-:W1:Y:S01]  /*0030*/  S2R R6, SR_TID.X ;  /* 0x0000000000067919 */ /* 0x000e620000002100 */
[----:B0-----:R-:W-:-:S04]  /*0040*/  ISETP.GE.AND P0, PT, R5, UR5, PT ;  /* 0x0000000505007c0c */ /* 0x001fc8000bf06270 */
[----:B-1----:R-:W-:-:S13]  /*0050*/  ISETP.GE.OR P0, PT, R6, UR4, P0 ;  /* 0x0000000406007c0c */ /* 0x002fda0008706670 */
[----:B------:R-:W-:Y:S05]  /*0060*/  @P0 EXIT ;  /* 0x000000000000094d */ /* 0x000fea0003800000 */
[----:B------:R-:W0:Y:S01]  /*0070*/  LDCU UR5, c[0x0][0x3a8] ;  /* 0x00007500ff0577ac */ /* 0x000e220008000800 */
[----:B------:R-:W-:Y:S01]  /*0080*/  IMAD R7, R5, UR4, RZ ;  /* 0x0000000405077c24 */ /* 0x000fe2000f8e02ff */
[----:B------:R-:W1:Y:S01]  /*0090*/  LDCU.64 UR8, c[0x0][0x358] ;  /* 0x00006b00ff0877ac */ /* 0x000e620008000a00 */
[----:B0-----:R-:W-:-:S04]  /*00a0*/  IMAD.U32 R18, RZ, RZ, UR5 ;  /* 0x00000005ff127e24 */ /* 0x001fc8000f8e00ff */
[----:B------:R-:W-:Y:S01]  /*00b0*/  IMAD R9, R7, R18, RZ ;  /* 0x0000001207097224 */ /* 0x000fe200078e02ff */
[----:B------:R-:W-:-:S03]  /*00c0*/  ISETP.GE.AND P0, PT, R18, 0x1, PT ;  /* 0x000000011200780c */ /* 0x000fc60003f06270 */
[----:B------:R-:W-:-:S10]  /*00d0*/  IMAD R11, R6, R18, R9 ;  /* 0x00000012060b7224 */ /* 0x000fd400078e0209 */
[----:B-1----:R-:W-:Y:S05]  /*00e0*/  @!P0 BRA `(.L_x_1) ;  /* 0x00000000005c8947 */ /* 0x002fea0003800000 */
[----:B------:R-:W0:Y:S02]  /*00f0*/  LDC.64 R2, c[0x0][0x380] ;  /* 0x0000e000ff027b82 */ /* 0x000e240000000a00 */
[----:B0-----:R-:W-:-:S05]  /*0100*/  IMAD.WIDE R2, R11, 0x4, R2 ;  /* 0x000000040b027825 */ /* 0x001fca00078e0202 */
[----:B------:R0:W5:Y:S01]  /*0110*/  LDG.E.CONSTANT R0, desc[UR8][R2.64] ;  /* 0x0000000802007981 */ /* 0x000162000c1e9900 */
[----:B------:R-:W-:-:S13]  /*0120*/  ISETP.NE.AND P0, PT, R18, 0x1, PT ;  /* 0x000000011200780c */ /* 0x000fda0003f05270 */
[----:B0-----:R-:W-:Y:S05]  /*0130*/  @!P0 BRA `(.L_x_1) ;  /* 0x0000000000488947 */ /* 0x001fea0003800000 */
        /* <DEDUP_REMOVED lines=15> */
[----:B------:R-:W-:Y:S01]  /*0230*/  ISETP.NE.AND P0, PT, R18, 0x7, PT ;  /* 0x000000071200780c */ /* 0x000fe20003f05270 */
[----:B------:R0:W5:-:S12]  /*0240*/  LDG.E.CONSTANT R15, desc[UR8][R2.64+0x18] ;  /* 0x00001808020f7981 */ /* 0x000158000c1e9900 */
[----:B------:R0:W5:Y:S02]  /*0250*/  @P0 LDG.E.CONSTANT R16, desc[UR8][R2.64+0x1c] ;  /* 0x00001c0802100981 */ /* 0x000164000c1e9900 */
.L_x_1:
[----:B0-----:R-:W0:Y:S01]  /*0260*/  LDC.64 R2, c[0x0][0x388] ;  /* 0x0000e200ff027b82 */ /* 0x001e220000000a00 */
[----:B------:R-:W-:-:S04]  /*0270*/  IMAD.SHL.U32 R5, R5, 0x100, RZ ;  /* 0x0000010005057824 */ /* 0x000fc800078e00ff */
[----:B0-----:R-:W-:-:S06]  /*0280*/  IMAD.WIDE.U32 R4, R5, 0x4, R2 ;  /* 0x0000000405047825 */ /* 0x001fcc00078e0002 */
[----:B------:R-:W2:Y:S02]  /*0290*/  LDG.E.CONSTANT R5, desc[UR8][R4.64] ;  /* 0x0000000804057981 */ /* 0x000ea4000c1e9900 */
[----:B--2---:R-:W-:-:S05]  /*02a0*/  IMAD.WIDE R2, R5, 0x4, R2 ;  /* 0x0000000405027825 */ /* 0x004fca00078e0202 */
[----:B------:R-:W2:Y:S04]  /*02b0*/  LDG.E.CONSTANT R30, desc[UR8][R2.64+0x38] ;  /* 0x00003808021e7981 */ /* 0x000ea8000c1e9900 */
[----:B------:R-:W2:Y:S04]  /*02c0*/  LDG.E.CONSTANT R29, desc[UR8][R2.64+0x3c] ;  /* 0x00003c08021d7981 */ /* 0x000ea8000c1e9900 */
[----:B------:R-:W3:Y:S04]  /*02d0*/  LDG.E.CONSTANT R31, desc[UR8][R2.64+0x34] ;  /* 0x00003408021f7981 */ /* 0x000ee8000c1e9900 */
[----:B------:R-:W4:Y:S04]  /*02e0*/  LDG.E.CONSTANT R28, desc[UR8][R2.64+0x30] ;  /* 0x00003008021c7981 */ /* 0x000f28000c1e9900 */
        /* <DEDUP_REMOVED lines=11> */
[----:B------:R-:W4:Y:S01]  /*03a0*/  LDG.E.CONSTANT R17, desc[UR8][R2.64] ;  /* 0x0000000802117981 */ /* 0x000f22000c1e9900 */
[----:B------:R-:W-:-:S02]  /*03b0*/  UISETP.NE.AND UP0, UPT, UR4, 0x1, UPT ;  /* 0x000000010400788c */ /* 0x000fc4000bf05270 */
[----:B------:R-:W-:Y:S01]  /*03c0*/  ULOP3.LUT UR6, UR4, 0x1, URZ, 0xc0, !UPT ;  /* 0x0000000104067892 */ /* 0x000fe2000f8ec0ff */
[----:B--2---:R-:W-:-:S04]  /*03d0*/  LOP3.LUT R32, R30, R6, R29, 0x7e, !PT ;  /* 0x000000061e207212 */ /* 0x004fc800078e7e1d */
[--C-:B---3--:R-:W-:Y:S02]  /*03e0*/  LOP3.LUT R33, R32, R31, R6.reuse, 0xf6, !PT ;  /* 0x0000001f20217212 */ /* 0x108fe400078ef606 */
[----:B------:R-:W-:Y:S02]  /*03f0*/  VIMNMX3 R29, R29, R30, R31, !PT ;  /* 0x0000001e1d1d720f */ /* 0x000fe4000780011f */
[----:B----4-:R-:W-:-:S04]  /*0400*/  LOP3.LUT R33, R33, R28, R6, 0xf6, !PT ;  /* 0x0000001c21217212 */ /* 0x010fc800078ef606 */
[--C-:B------:R-:W-:Y:S02]  /*0410*/  LOP3.LUT R33, R33, R27, R6.reuse, 0xf6, !PT ;  /* 0x0000001b21217212 */ /* 0x100fe400078ef606 */
[----:B------:R-:W-:Y:S02]  /*0420*/  VIMNMX3 R29, R29, R28, R27, !PT ;  /* 0x0000001c1d1d720f */ /* 0x000fe4000780011b */
[----:B------:R-:W-:-:S04]  /*0430*/  LOP3.LUT R33, R33, R26, R6, 0xf6, !PT ;  /* 0x0000001a21217212 */ /* 0x000fc800078ef606 */
[--C-:B------:R-:W-:Y:S02]  /*0440*/  LOP3.LUT R33, R33, R25, R6.reuse, 0xf6, !PT ;  /* 0x0000001921217212 */ /* 0x100fe400078ef606 */
[----:B------:R-:W-:Y:S02]  /*0450*/  VIMNMX3 R29, R29, R26, R25, !PT ;  /* 0x0000001a1d1d720f */ /* 0x000fe40007800119 */
[----:B------:R-:W-:-:S04]  /*0460*/  LOP3.LUT R33, R33, R24, R6, 0xf6, !PT ;  /* 0x0000001821217212 */ /* 0x000fc800078ef606 */
[--C-:B------:R-:W-:Y:S02]  /*0470*/  LOP3.LUT R33, R33, R23, R6.reuse, 0xf6, !PT ;  /* 0x0000001721217212 */ /* 0x100fe400078ef606 */
[----:B------:R-:W-:Y:S02]  /*0480*/  VIMNMX3 R29, R29, R24, R23, !PT ;  /* 0x000000181d1d720f */ /* 0x000fe40007800117 */
[----:B------:R-:W-:-:S04]  /*0490*/  LOP3.LUT R33, R33, R22, R6, 0xf6, !PT ;  /* 0x0000001621217212 */ /* 0x000fc800078ef606 */
[--C-:B------:R-:W-:Y:S02]  /*04a0*/  LOP3.LUT R33, R33, R21, R6.reuse, 0xf6, !PT ;  /* 0x0000001521217212 */ /* 0x100fe400078ef606 */
[----:B------:R-:W-:Y:S01]  /*04b0*/  VIMNMX3 R29, R29, R22, R21, !PT ;  /* 0x000000161d1d720f */ /* 0x000fe20007800115 */
[----:B------:R-:W-:Y:S01]  /*04c0*/  HFMA2 R21, -RZ, RZ, 0, 0 ;  /* 0x00000000ff157431 */ /* 0x000fe200000001ff */
[----:B------:R-:W-:-:S04]  /*04d0*/  LOP3.LUT R33, R33, R20, R6, 0xf6, !PT ;  /* 0x0000001421217212 */ /* 0x000fc800078ef606 */
[--C-:B------:R-:W-:Y:S02]  /*04e0*/  LOP3.LUT R33, R33, R19, R6.reuse, 0xf6, !PT ;  /* 0x0000001321217212 */ /* 0x100fe400078ef606 */
[----:B------:R-:W-:Y:S01]  /*04f0*/  VIMNMX3 R29, R29, R20, R19, !PT ;  /* 0x000000141d1d720f */ /* 0x000fe20007800113 */
[----:B------:R-:W-:Y:S01]  /*0500*/  IMAD.MOV.U32 R19, RZ, RZ, RZ ;  /* 0x000000ffff137224 */ /* 0x000fe200078e00ff */
[-CC-:B------:R-:W-:Y:S02]  /*0510*/  LOP3.LUT R33, R33, R4.reuse, R6.reuse, 0xf6, !PT ;  /* 0x0000000421217212 */ /* 0x180fe400078ef606 */
[----:B------:R-:W-:Y:S02]  /*0520*/  VIMNMX3 R4, R29, R4, R5, !PT ;  /* 0x000000041d04720f */ /* 0x000fe40007800105 */
[----:B------:R-:W-:Y:S02]  /*0530*/  LOP3.LUT R33, R33, R5, R6, 0xf6, !PT ;  /* 0x0000000521217212 */ /* 0x000fe400078ef606 */
[----:B------:R-:W-:-:S02]  /*0540*/  VIMNMX R4, PT, PT, R17, R4, !PT ;  /* 0x0000000411047248 */ /* 0x000fc40007fe0100 */
[----:B------:R-:W-:Y:S02]  /*0550*/  LOP3.LUT R33, R33, 0x1, RZ, 0xc0, !PT ;  /* 0x0000000121217812 */ /* 0x000fe400078ec0ff */
[----:B------:R-:W-:Y:S02]  /*0560*/  ISETP.GT.AND P3, PT, R4, 0xc8, PT ;  /* 0x000000c80400780c */ /* 0x000fe40003f64270 */
[----:B------:R-:W-:Y:S01]  /*0570*/  ISETP.NE.U32.AND P4, PT, R33, 0x1, PT ;  /* 0x000000012100780c */ /* 0x000fe20003f85070 */
[----:B------:R-:W-:-:S12]  /*0580*/  BRA.U !UP0, `(.L_x_2) ;  /* 0x0000000908207547 */ /* 0x000fd8000b800000 */
[----:B------:R-:W0:Y:S01]  /*0590*/  LDC R20, c[0x0][0x3a8] ;  /* 0x0000ea00ff147b82 */ /* 0x000e220000000800 */
[----:B------:R-:W-:Y:S01]  /*05a0*/  IMAD R21, R7, R18, R18 ;  /* 0x0000001207157224 */ /* 0x000fe200078e0212 */
[----:B------:R-:W-:Y:S01]  /*05b0*/  UMOV UR4, URZ ;  /* 0x000000ff00047c82 */ /* 0x000fe20008000000 */
[----:B------:R-:W-:Y:S02]  /*05c0*/  IMAD.MOV.U32 R19, RZ, RZ, RZ ;  /* 0x000000ffff137224 */ /* 0x000fe400078e00ff */
[----:B------:R-:W-:Y:S02]  /*05d0*/  IMAD.MOV.U32 R23, RZ, RZ, R9 ;  /* 0x000000ffff177224 */ /* 0x000fe400078e0009 */
[----:B------:R-:W-:Y:S01]  /*05e0*/  IMAD.MOV.U32 R22, RZ, RZ, R6 ;  /* 0x000000ffff167224 */ /* 0x000fe200078e0006 */
[----:B------:R-:W1:Y:S06]  /*05f0*/  LDC.64 R4, c[0x0][0x380] ;  /* 0x0000e000ff047b82 */ /* 0x000e6c0000000a00 */
.L_x_16:
[----:B0-----:R-:W-:Y:S02]  /*0600*/  ISETP.GE.AND P0, PT, R20, 0x1, PT ;  /* 0x000000011400780c */ /* 0x001fe40003f06270 */
[----:B------:R-:W-:-:S11]  /*0610*/  MOV R25, RZ ;  /* 0x000000ff00197202 */ /* 0x000fd60000000f00 */
[----:B------:R-:W-:Y:S05]  /*0620*/  @!P0 BRA `(.L_x_3) ;  /* 0x0000000000788947 */ /* 0x000fea0003800000 */
[----:B-1----:R-:W-:-:S05]  /*0630*/  IMAD.WIDE.U32 R2, R23, 0x4, R4 ;  /* 0x0000000417027825 */ /* 0x002fca00078e0004 */
[----:B------:R-:W2:Y:S01]  /*0640*/  LDG.E.CONSTANT R25, desc[UR8][R2.64] ;  /* 0x0000000802197981 */ /* 0x000ea2000c1e9900 */
[----:B------:R-:W-:Y:S01]  /*0650*/  ISETP.NE.AND P0, PT, R20, 0x1, PT ;  /* 0x000000011400780c */ /* 0x000fe20003f05270 */
[----:B--2--5:R-:W-:-:S12]  /*0660*/  FFMA R25, R0, R25, RZ ;  /* 0x0000001900197223 */ /* 0x024fd800000000ff */
[----:B------:R-:W-:Y:S05]  /*0670*/  @!P0 BRA `(.L_x_3) ;  /* 0x0000000000648947 */ /* 0x000fea0003800000 */
[----:B------:R-:W2:Y:S01]  /*0680*/  LDG.E.CONSTANT R18, desc[UR8][R2.64+0x4] ;  /* 0x0000040802127981 */ /* 0x000ea2000c1e9900 */
[----:B------:R-:W-:Y:S01]  /*0690*/  ISETP.NE.AND P0, PT, R20, 0x2, PT ;  /* 0x000000021400780c */ /* 0x000fe20003f05270 */
[----:B--2---:R-:W-:-:S12]  /*06a0*/  FFMA R25, R8, R18, R25 ;  /* 0x0000001208197223 */ /* 0x004fd80000000019 */
        /* <DEDUP_REMOVED lines=17> */
[----:B------:R-:W-:Y:S01]  /*07c0*/  ISETP.NE.AND P0, PT, R20, 0x7, PT ;  /* 0x000000071400780c */ /* 0x000fe20003f05270 */
[----:B------:R-:W2:-:S12]  /*07d0*/  LDG.E.CONSTANT R18, desc[UR8][R2.64+0x18] ;  /* 0x0000180802127981 */ /* 0x000e98000c1e9900 */
[----:B------:R-:W3:Y:S01]  /*07e0*/  @P0 LDG.E.CONSTANT R24, desc[UR8][R2.64+0x1c] ;  /* 0x00001c0802180981 */ /* 0x000ee2000c1e9900 */
[----:B--2---:R-:W-:-:S04]  /*07f0*/  FFMA R25, R15, R18, R25 ;  /* 0x000000120f197223 */ /* 0x004fc80000000019 */
[----:B---3--:R-:W-:-:S07]  /*0800*/  @P0 FFMA R25, R16, R24, R25 ;  /* 0x0000001810190223 */ /* 0x008fce0000000019 */
.L_x_3:
[----:B------:R-:W-:Y:S01]  /*0810*/  ISETP.NE.AND P0, PT, R22, RZ, PT ;  /* 0x000000ff1600720c */ /* 0x000fe20003f05270 */
[----:B------:R-:W-:-:S12]  /*0820*/  BSSY.RECONVERGENT B0, `(.L_x_4) ;  /* 0x0000016000007945 */ /* 0x000fd80003800200 */
[----:B------:R-:W-:Y:S01]  /*0830*/  @!P0 FMUL R2, R25, 4.6999998092651367188 ;  /* 0x4096666619028820 */ /* 0x000fe20000400000 */
[----:B------:R-:W-:Y:S06]  /*0840*/  @!P0 BRA `(.L_x_5) ;  /* 0x00000000004c8947 */ /* 0x000fec0003800000 */
[----:B------:R-:W-:Y:S01]  /*0850*/  I2FP.F32.S32 R2, R22 ;  /* 0x0000001600027245 */ /* 0x000fe20000201400 */
[----:B------:R-:W-:Y:S01]  /*0860*/  IMAD.MOV.U32 R3, RZ, RZ, 0x3ca3d70a ;  /* 0x3ca3d70aff037424 */ /* 0x000fe200078e00ff */
[----:B------:R-:W-:Y:S03]  /*0870*/  BSSY.RECONVERGENT B1, `(.L_x_6) ;  /* 0x000000f000017945 */ /* 0x000fe60003800200 */
[----:B------:R-:W-:-:S04]  /*0880*/  FFMA R27, |R2|, R3, 1 ;  /* 0x3f800000021b7423 */ /* 0x000fc80000000203 */
[----:B------:R-:W-:-:S05]  /*0890*/  VIADD R2, R27, 0x1800000 ;  /* 0x018000001b027836 */ /* 0x000fca0000000000 */
[----:B------:R-:W-:-:S04]  /*08a0*/  LOP3.LUT R2, R2, 0x7f800000, RZ, 0xc0, !PT ;  /* 0x7f80000002027812 */ /* 0x000fc800078ec0ff */
[----:B------:R-:W-:-:S13]  /*08b0*/  ISETP.GT.U32.AND P0, PT, R2, 0x1ffffff, PT ;  /* 0x01ffffff0200780c */ /* 0x000fda0003f04070 */
[----:B------:R-:W-:Y:S05]  /*08c0*/  @P0 BRA `(.L_x_7) ;  /* 0x0000000000140947 */ /* 0x000fea0003800000 */
[----:B------:R-:W-:Y:S01]  /*08d0*/  IMAD.MOV.U32 R2, RZ, RZ, R27 ;  /* 0x000000ffff027224 */ /* 0x000fe200078e001b */
[----:B------:R-:W-:-:S07]  /*08e0*/  MOV R18, 0x900 ;  /* 0x0000090000127802 */ /* 0x000fce0000000f00 */
[----:B-1---5:R-:W-:Y:S05]  /*08f0*/  CALL.REL.NOINC `($__internal_0_$__cuda_sm20_rcp_rn_f32_slowpath) ;  /* 0x0000001400a47944 */ /* 0x022fea0003c00000 */
[----:B------:R-:W-:Y:S01]  /*0900*/  MOV R2, R24 ;  /* 0x0000001800027202 */ /* 0x000fe20000000f00 */
[----:B------:R-:W-:Y:S06]  /*0910*/  BRA `(.L_x_8) ;  /* 0x0000000000107947 */ /* 0x000fec0003800000 */
.L_x_7:
[----:B------:R-:W0:Y:S02]  /*0920*/  MUFU.RCP R2, R27 ;  /* 0x0000001b00027308 */ /* 0x000e240000001000 */
[----:B0-----:R-:W-:-:S04]  /*0930*/  FFMA R3, R27, R2, -1 ;  /* 0xbf8000001b037423 */ /* 0x001fc80000000002 */
[----:B------:R-:W-:-:S04]  /*0940*/  FADD.FTZ R3, -R3, -RZ ;  /* 0x800000ff03037221 */ /* 0x000fc80000010100 */
[----:B------:R-:W-:-:S07]  /*0950*/  FFMA R2, R2, R3, R2 ;  /* 0x0000000302027223 */ /* 0x000fce0000000002 */
.L_x_8:
[----:B------:R-:W-:Y:S05]  /*0960*/  BSYNC.RECONVERGENT B1 ;  /* 0x0000000000017941 */ /* 0x000fea0003800200 */
.L_x_6:
[----:B------:R-:W-:-:S07]  /*0970*/  FMUL R2, R2, R25 ;  /* 0x0000001902027220 */ /* 0x000fce0000400000 */
.L_x_5:
[----:B------:R-:W-:Y:S05]  /*0980*/  BSYNC.RECONVERGENT B0 ;  /* 0x0000000000007941 */ /* 0x000fea0003800200 */
.L_x_4:
[----:B------:R-:W-:Y:S01]  /*0990*/  ISETP.GE.AND P0, PT, R20, 0x1, PT ;  /* 0x000000011400780c */ /* 0x000fe20003f06270 */
[----:B------:R-:W-:Y:S01]  /*09a0*/  FADD R19, R2, R19 ;  /* 0x0000001302137221 */ /* 0x000fe20000000000 */
[----:B------:R-:W-:-:S11]  /*09b0*/  IMAD.MOV.U32 R25, RZ, RZ, RZ ;  /* 0x000000ffff197224 */ /* 0x000fd600078e00ff */
        /* <DEDUP_REMOVED lines=31> */
.L_x_9:
[----:B------:R-:W-:Y:S01]  /*0bb0*/  UIADD3 UR5, UPT, UPT, UR4, 0x1, URZ ;  /* 0x0000000104057890 */ /* 0x000fe2000fffe0ff */
[----:B------:R-:W-:Y:S05]  /*0bc0*/  BSSY.RECONVERGENT B0, `(.L_x_10) ;  /* 0x0000019000007945 */ /* 0x000fea0003800200 */
[----:B------:R-:W-:-:S13]  /*0bd0*/  ISETP.NE.AND P0, PT, R6, UR5, PT ;  /* 0x0000000506007c0c */ /* 0x000fda000bf05270 */
[----:B------:R-:W-:Y:S05]  /*0be0*/  @!P0 BRA `(.L_x_11) ;  /* 0x0000000000548947 */ /* 0x000fea0003800000 */
[----:B------:R-:W-:Y:S01]  /*0bf0*/  VIADD R2, R22, 0xffffffff ;  /* 0xffffffff16027836 */ /* 0x000fe20000000000 */
[----:B------:R-:W-:Y:S01]  /*0c00*/  BSSY.RECONVERGENT B1, `(.L_x_12) ;  /* 0x0000011000017945 */ /* 0x000fe20003800200 */
[----:B------:R-:W-:-:S03]  /*0c10*/  IMAD.MOV.U32 R27, RZ, RZ, 0x3ca3d70a ;  /* 0x3ca3d70aff1b7424 */ /* 0x000fc600078e00ff */
[----:B------:R-:W-:-:S05]  /*0c20*/  I2FP.F32.S32 R2, R2 ;  /* 0x0000000200027245 */ /* 0x000fca0000201400 */
[----:B------:R-:W-:-:S05]  /*0c30*/  FFMA R27, |R2|, R27, 1 ;  /* 0x3f800000021b7423 */ /* 0x000fca000000021b */
[----:B------:R-:W-:-:S04]  /*0c40*/  IADD3 R2, PT, PT, R27, 0x1800000, RZ ;  /* 0x018000001b027810 */ /* 0x000fc80007ffe0ff */
[----:B------:R-:W-:-:S04]  /*0c50*/  LOP3.LUT R2, R2, 0x7f800000, RZ, 0xc0, !PT ;  /* 0x7f80000002027812 */ /* 0x000fc800078ec0ff */
[----:B------:R-:W-:-:S13]  /*0c60*/  ISETP.GT.U32.AND P0, PT, R2, 0x1ffffff, PT ;  /* 0x01ffffff0200780c */ /* 0x000fda0003f04070 */
[----:B------:R-:W-:Y:S05]  /*0c70*/  @P0 BRA `(.L_x_13) ;  /* 0x0000000000140947 */ /* 0x000fea0003800000 */
[----:B------:R-:W-:Y:S01]  /*0c80*/  IMAD.MOV.U32 R2, RZ, RZ, R27 ;  /* 0x000000ffff027224 */ /* 0x000fe200078e001b */
[----:B------:R-:W-:-:S07]  /*0c90*/  MOV R18, 0xcb0 ;  /* 0x00000cb000127802 */ /* 0x000fce0000000f00 */
[----:B-1---5:R-:W-:Y:S05]  /*0ca0*/  CALL.REL.NOINC `($__internal_0_$__cuda_sm20_rcp_rn_f32_slowpath) ;  /* 0x0000001000b87944 */ /* 0x022fea0003c00000 */
[----:B------:R-:W-:Y:S01]  /*0cb0*/  IMAD.MOV.U32 R2, RZ, RZ, R24 ;  /* 0x000000ffff027224 */ /* 0x000fe200078e0018 */
[----:B------:R-:W-:Y:S06]  /*0cc0*/  BRA `(.L_x_14) ;  /* 0x0000000000107947 */ /* 0x000fec0003800000 */
.L_x_13:
[----:B------:R-:W0:Y:S02]  /*0cd0*/  MUFU.RCP R2, R27 ;  /* 0x0000001b00027308 */ /* 0x000e240000001000 */
[----:B0-----:R-:W-:-:S04]  /*0ce0*/  FFMA R3, R27, R2, -1 ;  /* 0xbf8000001b037423 */ /* 0x001fc80000000002 */
[----:B------:R-:W-:-:S04]  /*0cf0*/  FADD.FTZ R3, -R3, -RZ ;  /* 0x800000ff03037221 */ /* 0x000fc80000010100 */
[----:B------:R-:W-:-:S07]  /*0d00*/  FFMA R2, R2, R3, R2 ;  /* 0x0000000302027223 */ /* 0x000fce0000000002 */
.L_x_14:
[----:B------:R-:W-:Y:S05]  /*0d10*/  BSYNC.RECONVERGENT B1 ;  /* 0x0000000000017941 */ /* 0x000fea0003800200 */
.L_x_12:
[----:B------:R-:W-:Y:S01]  /*0d20*/  FMUL R2, R2, R25 ;  /* 0x0000001902027220 */ /* 0x000fe20000400000 */
[----:B------:R-:W-:Y:S06]  /*0d30*/  BRA `(.L_x_15) ;  /* 0x0000000000047947 */ /* 0x000fec0003800000 */
.L_x_11:
[----:B------:R-:W-:-:S07]  /*0d40*/  FMUL R2, R25, 4.6999998092651367188 ;  /* 0x4096666619027820 */ /* 0x000fce0000400000 */
.L_x_15:
[----:B------:R-:W-:Y:S05]  /*0d50*/  BSYNC.RECONVERGENT B0 ;  /* 0x0000000000007941 */ /* 0x000fea0003800200 */
.L_x_10:
[----:B------:R-:W0:Y:S01]  /*0d60*/  LDC R3, c[0x0][0x3a0] ;  /* 0x0000e800ff037b82 */ /* 0x000e220000000800 */
[----:B------:R-:W-:Y:S01]  /*0d70*/  UIADD3 UR4, UPT, UPT, UR4, 0x2, URZ ;  /* 0x0000000204047890 */ /* 0x000fe2000fffe0ff */
[----:B------:R-:W-:Y:S02]  /*0d80*/  IMAD.MOV.U32 R18, RZ, RZ, R20 ;  /* 0x000000ffff127224 */ /* 0x000fe400078e0014 */
[----:B------:R-:W-:Y:S01]  /*0d90*/  FADD R19, R19, R2 ;  /* 0x0000000213137221 */ /* 0x000fe20000000000 */
[----:B------:R-:W-:Y:S01]  /*0da0*/  IADD3 R22, PT, PT, R22, -0x2, RZ ;  /* 0xfffffffe16167810 */ /* 0x000fe20007ffe0ff */
[C---:B------:R-:W-:Y:S02]  /*0db0*/  IMAD R21, R18.reuse, 0x2, R21 ;  /* 0x0000000212157824 */ /* 0x040fe400078e0215 */
[----:B------:R-:W-:Y:S01]  /*0dc0*/  IMAD R23, R18, 0x2, R23 ;  /* 0x0000000212177824 */ /* 0x000fe200078e0217 */
[----:B0-----:R-:W-:-:S04]  /*0dd0*/  LOP3.LUT R3, R3, 0x7ffffffe, RZ, 0xc0, !PT ;  /* 0x7ffffffe03037812 */ /* 0x001fc800078ec0ff */
[----:B------:R-:W-:-:S13]  /*0de0*/  ISETP.NE.AND P0, PT, R3, UR4, PT ;  /* 0x0000000403007c0c */ /* 0x000fda000bf05270 */
[----:B------:R-:W-:Y:S05]  /*0df0*/  @P0 BRA `(.L_x_16) ;  /* 0xfffffff800000947 */ /* 0x000fea000383ffff */
[----:B------:R-:W-:-:S07]  /*0e00*/  IMAD.MOV.U32 R21, RZ, RZ, R3 ;  /* 0x000000ffff157224 */ /* 0x000fce00078e0003 */
.L_x_2:
[----:B------:R-:W-:-:S09]  /*0e10*/  UISETP.NE.AND UP0, UPT, UR6, URZ, UPT ;  /* 0x000000ff0600728c */ /* 0x000fd2000bf05270 */
[----:B------:R-:W-:Y:S05]  /*0e20*/  BRA.U !UP0, `(.L_x_17) ;  /* 0x0000000108f87547 */ /* 0x000fea000b800000 */
[----:B------:R-:W-:Y:S01]  /*0e30*/  ISETP.GE.AND P0, PT, R18, 0x1, PT ;  /* 0x000000011200780c */ /* 0x000fe20003f06270 */
[----:B-1----:R-:W-:-:S12]  /*0e40*/  HFMA2 R5, -RZ, RZ, 0, 0 ;  /* 0x00000000ff057431 */ /* 0x002fd800000001ff */
[----:B------:R-:W-:Y:S05]  /*0e50*/  @!P0 BRA `(.L_x_18) ;  /* 0x0000000000808947 */ /* 0x000fea0003800000 */
[----:B------:R-:W0:Y:S01]  /*0e60*/  LDC.64 R2, c[0x0][0x380] ;  /* 0x0000e000ff027b82 */ /* 0x000e220000000a00 */
[----:B------:R-:W-:-:S04]  /*0e70*/  IMAD R5, R21, R18, R9 ;  /* 0x0000001215057224 */ /* 0x000fc800078e0209 */
[----:B0-----:R-:W-:-:S05]  /*0e80*/  IMAD.WIDE.U32 R2, R5, 0x4, R2 ;  /* 0x0000000405027825 */ /* 0x001fca00078e0002 */
        /* <DEDUP_REMOVED lines=29> */
.L_x_18:
[----:B------:R-:W-:Y:S01]  /*1060*/  ISETP.NE.AND P0, PT, R6, R21, PT ;  /* 0x000000150600720c */ /* 0x000fe20003f05270 */
[----:B------:R-:W-:-:S12]  /*1070*/  BSSY.RECONVERGENT B0, `(.L_x_19) ;  /* 0x0000018000007945 */ /* 0x000fd80003800200 */
[----:B------:R-:W-:Y:S05]  /*1080*/  @!P0 BRA `(.L_x_20) ;  /* 0x0000000000548947 */ /* 0x000fea0003800000 */
[----:B------:R-:W-:Y:S01]  /*1090*/  IMAD.IADD R21, R6, 0x1, -R21 ;  /* 0x0000000106157824 */ /* 0x000fe200078e0a15 */
[----:B------:R-:W-:Y:S01]  /*10a0*/  BSSY.RECONVERGENT B1, `(.L_x_21) ;  /* 0x0000011000017945 */ /* 0x000fe20003800200 */
[----:B------:R-:W-:-:S03]  /*10b0*/  IMAD.MOV.U32 R2, RZ, RZ, 0x3ca3d70a ;  /* 0x3ca3d70aff027424 */ /* 0x000fc600078e00ff */
[----:B------:R-:W-:-:S05]  /*10c0*/  I2FP.F32.S32 R21, R21 ;  /* 0x0000001500157245 */ /* 0x000fca0000201400 */
[----:B------:R-:W-:-:S04]  /*10d0*/  FFMA R21, |R21|, R2, 1 ;  /* 0x3f80000015157423 */ /* 0x000fc80000000202 */
[----:B------:R-:W-:-:S05]  /*10e0*/  VIADD R2, R21, 0x1800000 ;  /* 0x0180000015027836 */ /* 0x000fca0000000000 */
[----:B------:R-:W-:-:S04]  /*10f0*/  LOP3.LUT R2, R2, 0x7f800000, RZ, 0xc0, !PT ;  /* 0x7f80000002027812 */ /* 0x000fc800078ec0ff */
[----:B------:R-:W-:-:S13]  /*1100*/  ISETP.GT.U32.AND P0, PT, R2, 0x1ffffff, PT ;  /* 0x01ffffff0200780c */ /* 0x000fda0003f04070 */
[----:B------:R-:W-:Y:S05]  /*1110*/  @P0 BRA `(.L_x_22) ;  /* 0x0000000000140947 */ /* 0x000fea0003800000 */
[----:B------:R-:W-:Y:S02]  /*1120*/  MOV R2, R21 ;  /* 0x0000001500027202 */ /* 0x000fe40000000f00 */
[----:B------:R-:W-:-:S07]  /*1130*/  MOV R18, 0x1150 ;  /* 0x0000115000127802 */ /* 0x000fce0000000f00 */
[----:B-----5:R-:W-:Y:S05]  /*1140*/  CALL.REL.NOINC `($__internal_0_$__cuda_sm20_rcp_rn_f32_slowpath) ;  /* 0x0000000c00907944 */ /* 0x020fea0003c00000 */
[----:B------:R-:W-:Y:S01]  /*1150*/  IMAD.MOV.U32 R2, RZ, RZ, R24 ;  /* 0x000000ffff027224 */ /* 0x000fe200078e0018 */
[----:B------:R-:W-:Y:S06]  /*1160*/  BRA `(.L_x_23) ;  /* 0x0000000000107947 */ /* 0x000fec0003800000 */
.L_x_22:
[----:B------:R-:W0:Y:S02]  /*1170*/  MUFU.RCP R2, R21 ;  /* 0x0000001500027308 */ /* 0x000e240000001000 */
[----:B0-----:R-:W-:-:S04]  /*1180*/  FFMA R3, R21, R2, -1 ;  /* 0xbf80000015037423 */ /* 0x001fc80000000002 */
[----:B------:R-:W-:-:S04]  /*1190*/  FADD.FTZ R3, -R3, -RZ ;  /* 0x800000ff03037221 */ /* 0x000fc80000010100 */
[----:B------:R-:W-:-:S07]  /*11a0*/  FFMA R2, R2, R3, R2 ;  /* 0x0000000302027223 */ /* 0x000fce0000000002 */
.L_x_23:
[----:B------:R-:W-:Y:S05]  /*11b0*/  BSYNC.RECONVERGENT B1 ;  /* 0x0000000000017941 */ /* 0x000fea0003800200 */
.L_x_21:
[----:B------:R-:W-:Y:S01]  /*11c0*/  FMUL R2, R2, R5 ;  /* 0x0000000502027220 */ /* 0x000fe20000400000 */
[----:B------:R-:W-:Y:S06]  /*11d0*/  BRA `(.L_x_24) ;  /* 0x0000000000047947 */ /* 0x000fec0003800000 */
.L_x_20:
[----:B------:R-:W-:-:S07]  /*11e0*/  FMUL R2, R5, 4.6999998092651367188 ;  /* 0x4096666605027820 */ /* 0x000fce0000400000 */
.L_x_24:
[----:B------:R-:W-:Y:S05]  /*11f0*/  BSYNC.RECONVERGENT B0 ;  /* 0x0000000000007941 */ /* 0x000fea0003800200 */
.L_x_19:
[----:B------:R-:W-:-:S07]  /*1200*/  FADD R19, R19, R2 ;  /* 0x0000000213137221 */ /* 0x000fce0000000000 */
.L_x_17:
[----:B------:R-:W0:Y:S01]  /*1210*/  LDC.64 R2, c[0x0][0x390] ;  /* 0x0000e400ff027b82 */ /* 0x000e220000000a00 */
[----:B-1----:R-:W-:Y:S01]  /*1220*/  IMAD.IADD R5, R7, 0x1, R6 ;  /* 0x0000000107057824 */ /* 0x002fe200078e0206 */
[----:B------:R-:W1:Y:S03]  /*1230*/  LDCU UR4, c[0x0][0x3b0] ;  /* 0x00007600ff0477ac */ /* 0x000e660008000800 */
[----:B0-----:R-:W-:-:S05]  /*1240*/  IMAD.WIDE.U32 R2, R5, 0x4, R2 ;  /* 0x0000000405027825 */ /* 0x001fca00078e0002 */
[----:B------:R-:W1:Y:S02]  /*1250*/  LDG.E.CONSTANT R4, desc[UR8][R2.64] ;  /* 0x0000000802047981 */ /* 0x000e64000c1e9900 */
[----:B-1----:R-:W-:-:S13]  /*1260*/  FSETP.GT.AND P0, PT, R4, UR4, PT ;  /* 0x0000000404007c0b */ /* 0x002fda000bf04000 */
[----:B------:R-:W-:Y:S05]  /*1270*/  @!P0 BRA `(.L_x_25) ;  /* 0x0000000800ec8947 */ /* 0x000fea0003800000 */
[----:B------:R-:W0:Y:S01]  /*1280*/  LDCU UR5, c[0x0][0x3a0] ;  /* 0x00007400ff0577ac */ /* 0x000e220008000800 */
[----:B------:R-:W-:Y:S01]  /*1290*/  IMAD.MOV.U32 R19, RZ, RZ, RZ ;  /* 0x000000ffff137224 */ /* 0x000fe200078e00ff */
[----:B------:R-:W-:Y:S01]  /*12a0*/  UMOV UR4, URZ ;  /* 0x000000ff00047c82 */ /* 0x000fe20008000000 */
[----:B0-----:R-:W-:-:S09]  /*12b0*/  UISETP.NE.AND UP0, UPT, UR5, 0x1, UPT ;  /* 0x000000010500788c */ /* 0x001fd2000bf05270 */
[----:B------:R-:W-:Y:S05]  /*12c0*/  BRA.U !UP0, `(.L_x_26) ;  /* 0x0000000508447547 */ /* 0x000fea000b800000 */
[----:B------:R-:W0:Y:S01]  /*12d0*/  LDC R4, c[0x0][0x3a8] ;  /* 0x0000ea00ff047b82 */ /* 0x000e220000000800 */
[----:B------:R-:W-:Y:S01]  /*12e0*/  HFMA2 R19, -RZ, RZ, 0, 0 ;  /* 0x00000000ff137431 */ /* 0x000fe200000001ff */
[----:B------:R-:W-:Y:S01]  /*12f0*/  ULOP3.LUT UR4, UR5, 0x7ffffffe, URZ, 0xc0, !UPT ;  /* 0x7ffffffe05047892 */ /* 0x000fe2000f8ec0ff */
[----:B------:R-:W-:-:S03]  /*1300*/  IMAD.MOV.U32 R18, RZ, RZ, R9 ;  /* 0x000000ffff127224 */ /* 0x000fc600078e0009 */
[----:B------:R-:W-:Y:S02]  /*1310*/  UIADD3 UR5, UPT, UPT, -UR4, URZ, URZ ;  /* 0x000000ff04057290 */ /* 0x000fe4000fffe1ff */
[----:B------:R-:W1:Y:S08]  /*1320*/  LDC R17, c[0x0][0x3a8] ;  /* 0x0000ea00ff117b82 */ /* 0x000e700000000800 */
[----:B------:R-:W2:Y:S01]  /*1330*/  LDC.64 R2, c[0x0][0x380] ;  /* 0x0000e000ff027b82 */ /* 0x000ea20000000a00 */
[----:B0-----:R-:W-:Y:S01]  /*1340*/  ISETP.GE.AND P0, PT, R4, 0x1, PT ;  /* 0x000000010400780c */ /* 0x001fe20003f06270 */
[----:B------:R-:W-:-:S12]  /*1350*/  IMAD R7, R7, R4, R4 ;  /* 0x0000000407077224 */ /* 0x000fd800078e0204 */
.L_x_29:
[----:B------:R-:W-:Y:S01]  /*1360*/  UIADD3 UR5, UPT, UPT, UR5, 0x2, URZ ;  /* 0x0000000205057890 */ /* 0x000fe2000fffe0ff */
[----:B------:R-:W-:-:S03]  /*1370*/  IMAD.MOV.U32 R21, RZ, RZ, RZ ;  /* 0x000000ffff157224 */ /* 0x000fc600078e00ff */
[----:B------:R-:W-:Y:S01]  /*1380*/  UISETP.NE.AND UP0, UPT, UR5, URZ, UPT ;  /* 0x000000ff0500728c */ /* 0x000fe2000bf05270 */
[----:B------:R-:W-:Y:S10]  /*1390*/  @!P0 BRA `(.L_x_27) ;  /* 0x0000000000788947 */ /* 0x000ff40003800000 */
[----:B--2---:R-:W-:-:S05]  /*13a0*/  IMAD.WIDE.U32 R4, R18, 0x4, R2 ;  /* 0x0000000412047825 */ /* 0x004fca00078e0002 */
[----:B------:R-:W2:Y:S01]  /*13b0*/  LDG.E.CONSTANT R21, desc[UR8][R4.64] ;  /* 0x0000000804157981 */ /* 0x000ea2000c1e9900 */
[----:B-1----:R-:W-:Y:S01]  /*13c0*/  ISETP.NE.AND P0, PT, R17, 0x1, PT ;  /* 0x000000011100780c */ /* 0x002fe20003f05270 */
        /* <DEDUP_REMOVED lines=27> */
.L_x_27:
[----:B-1----:R-:W-:Y:S01]  /*1580*/  ISETP.GE.AND P0, PT, R17, 0x1, PT ;  /* 0x000000011100780c */ /* 0x002fe20003f06270 */
[----:B------:R-:W-:Y:S01]  /*1590*/  FADD R22, R21, R19 ;  /* 0x0000001315167221 */ /* 0x000fe20000000000 */
[----:B------:R-:W-:-:S11]  /*15a0*/  IMAD.MOV.U32 R19, RZ, RZ, RZ ;  /* 0x000000ffff137224 */ /* 0x000fd600078e00ff */
[----:B------:R-:W-:Y:S05]  /*15b0*/  @!P0 BRA `(.L_x_28) ;  /* 0x0000000000788947 */ /* 0x000fea0003800000 */
[----:B--2---:R-:W-:-:S05]  /*15c0*/  IMAD.WIDE.U32 R4, R7, 0x4, R2 ;  /* 0x0000000407047825 */ /* 0x004fca00078e0002 */
        /* <DEDUP_REMOVED lines=29> */
.L_x_28:
[----:B------:R-:W-:Y:S01]  /*17a0*/  FADD R19, R22, R19 ;  /* 0x0000001316137221 */ /* 0x000fe20000000000 */
[C---:B------:R-:W-:Y:S01]  /*17b0*/  LEA R7, R17.reuse, R7, 0x1 ;  /* 0x0000000711077211 */ /* 0x040fe200078e08ff */
[----:B------:R-:W-:Y:S01]  /*17c0*/  IMAD R18, R17, 0x2, R18 ;  /* 0x0000000211127824 */ /* 0x000fe200078e0212 */
[----:B------:R-:W-:Y:S06]  /*17d0*/  BRA.U UP0, `(.L_x_29) ;  /* 0xfffffff900e07547 */ /* 0x000fec000b83ffff */
.L_x_26:
[----:B------:R-:W-:-:S09]  /*17e0*/  UISETP.NE.AND UP0, UPT, UR6, URZ, UPT ;  /* 0x000000ff0600728c */ /* 0x000fd2000bf05270 */
[----:B------:R-:W-:Y:S05]  /*17f0*/  BRA.U !UP0, `(.L_x_30) ;  /* 0x0000000108947547 */ /* 0x000fea000b800000 */
[----:B------:R-:W0:Y:S01]  /*1800*/  LDC R4, c[0x0][0x3a8] ;  /* 0x0000ea00ff047b82 */ /* 0x000e220000000800 */
[----:B------:R-:W-:Y:S01]  /*1810*/  IMAD.MOV.U32 R5, RZ, RZ, RZ ;  /* 0x000000ffff057224 */ /* 0x000fe200078e00ff */
[C---:B0-----:R-:W-:Y:S01]  /*1820*/  ISETP.GE.AND P0, PT, R4.reuse, 0x1, PT ;  /* 0x000000010400780c */ /* 0x041fe20003f06270 */
[----:B------:R-:W-:-:S12]  /*1830*/  IMAD R9, R4, UR4, R9 ;  /* 0x0000000404097c24 */ /* 0x000fd8000f8e0209 */
[----:B------:R-:W-:Y:S05]  /*1840*/  @!P0 BRA `(.L_x_31) ;  /* 0x00000000007c8947 */ /* 0x000fea0003800000 */
[----:B--2---:R-:W0:Y:S02]  /*1850*/  LDC.64 R2, c[0x0][0x380] ;  /* 0x0000e000ff027b82 */ /* 0x004e240000000a00 */
        /* <DEDUP_REMOVED lines=30> */
.L_x_31:
[----:B------:R-:W-:-:S07]  /*1a40*/  FADD R19, R19, R5 ;  /* 0x0000000513137221 */ /* 0x000fce0000000000 */
.L_x_30:
[----:B------:R-:W0:Y:S01]  /*1a50*/  LDC.64 R4, c[0x0][0x3a8] ;  /* 0x0000ea00ff047b82 */ /* 0x000e220000000a00 */
[----:B------:R-:W-:Y:S01]  /*1a60*/  FMUL R19, R19, 3.5 ;  /* 0x4060000013137820 */ /* 0x000fe20000400000 */
[----:B------:R-:W-:-:S06]  /*1a70*/  IMAD.IADD R7, R11, 0x1, R6 ;  /* 0x000000010b077824 */ /* 0x000fcc00078e0206 */
[----:B--2---:R-:W1:Y:S01]  /*1a80*/  LDC.64 R2, c[0x0][0x398] ;  /* 0x0000e600ff027b82 */ /* 0x004e620000000a00 */
[----:B0-----:R-:W-:Y:S01]  /*1a90*/  ISETP.GE.AND P0, PT, R4, 0x1, PT ;  /* 0x000000010400780c */ /* 0x001fe20003f06270 */
[----:B------:R-:W-:Y:S01]  /*1aa0*/  FMUL R5, R19, R5 ;  /* 0x0000000513057220 */ /* 0x000fe20000400000 */
[----:B-1----:R-:W-:-:S05]  /*1ab0*/  IMAD.WIDE R6, R7, 0x4, R2 ;  /* 0x0000000407067825 */ /* 0x002fca00078e0202 */
[----:B------:R0:W-:Y:S06]  /*1ac0*/  STG.E desc[UR8][R6.64], R5 ;  /* 0x0000000506007986 */ /* 0x0001ec000c101908 */
[----:B------:R-:W-:Y:S05]  /*1ad0*/  @!P0 EXIT ;  /* 0x000000000000894d */ /* 0x000fea0003800000 */
[C---:B-----5:R-:W-:Y:S02]  /*1ae0*/  IADD3 R0, PT, PT, R4.reuse, -0x1, RZ ;  /* 0xffffffff04007810 */ /* 0x060fe40007ffe0ff */
[----:B------:R-:W-:Y:S02]  /*1af0*/  LOP3.LUT R8, R4, 0x7, RZ, 0xc0, !PT ;  /* 0x0000000704087812 */ /* 0x000fe400078ec0ff */
[----:B------:R-:W-:Y:S01]  /*1b00*/  ISETP.GE.U32.AND P0, PT, R0, 0x7, PT ;  /* 0x000000070000780c */ /* 0x000fe20003f06070 */
[----:B------:R-:W-:Y:S01]  /*1b10*/  IMAD.MOV.U32 R0, RZ, RZ, RZ ;  /* 0x000000ffff007224 */ /* 0x000fe200078e00ff */
[----:B------:R-:W-:-:S11]  /*1b20*/  ISETP.NE.AND P1, PT, R8, RZ, PT ;  /* 0x000000ff0800720c */ /* 0x000fd60003f25270 */
[----:B------:R-:W-:Y:S05]  /*1b30*/  @!P0 BRA `(.L_x_32) ;  /* 0x0000000000548947 */ /* 0x000fea0003800000 */
[----:B------:R-:W1:Y:S01]  /*1b40*/  LDCU.64 UR4, c[0x0][0x398] ;  /* 0x00007300ff0477ac */ /* 0x000e620008000a00 */
[----:B------:R-:W-:Y:S01]  /*1b50*/  LOP3.LUT R0, R4, 0x7ffffff8, RZ, 0xc0, !PT ;  /* 0x7ffffff804007812 */ /* 0x000fe200078ec0ff */
[----:B------:R-:W-:-:S04]  /*1b60*/  IMAD.MOV.U32 R9, RZ, RZ, R11 ;  /* 0x000000ffff097224 */ /* 0x000fc800078e000b */
[----:B0-----:R-:W-:Y:S01]  /*1b70*/  IMAD.MOV R5, RZ, RZ, -R0 ;  /* 0x000000ffff057224 */ /* 0x001fe200078e0a00 */
[----:B-1----:R-:W-:-:S04]  /*1b80*/  UIADD3 UR4, UP0, UPT, UR4, 0x10, URZ ;  /* 0x0000001004047890 */ /* 0x002fc8000ff1e0ff */
[----:B------:R-:W-:-:S12]  /*1b90*/  UIADD3.X UR5, UPT, UPT, URZ, UR5, URZ, UP0, !UPT ;  /* 0x00000005ff057290 */ /* 0x000fd800087fe4ff */
.L_x_33:
[----:B-1----:R-:W-:Y:S01]  /*1ba0*/  MOV R6, UR4 ;  /* 0x0000000400067c02 */ /* 0x002fe20008000f00 */
[----:B------:R-:W-:Y:S02]  /*1bb0*/  IMAD.U32 R7, RZ, RZ, UR5 ;  /* 0x00000005ff077e24 */ /* 0x000fe4000f8e00ff */
[----:B------:R-:W-:Y:S02]  /*1bc0*/  VIADD R5, R5, 0x8 ;  /* 0x0000000805057836 */ /* 0x000fe40000000000 */
[----:B------:R-:W-:-:S03]  /*1bd0*/  IMAD.WIDE R6, R9, 0x4, R6 ;  /* 0x0000000409067825 */ /* 0x000fc600078e0206 */
[----:B------:R-:W-:Y:S01]  /*1be0*/  ISETP.NE.AND P0, PT, R5, RZ, PT ;  /* 0x000000ff0500720c */ /* 0x000fe20003f05270 */
[----:B------:R-:W-:Y:S01]  /*1bf0*/  VIADD R9, R9, 0x8 ;  /* 0x0000000809097836 */ /* 0x000fe20000000000 */
[----:B------:R1:W-:Y:S04]  /*1c00*/  STG.E desc[UR8][R6.64+-0x10], R19 ;  /* 0xfffff01306007986 */ /* 0x0003e8000c101908 */
[----:B------:R1:W-:Y:S04]  /*1c10*/  STG.E desc[UR8][R6.64+-0xc], R19 ;  /* 0xfffff41306007986 */ /* 0x0003e8000c101908 */
[----:B------:R1:W-:Y:S04]  /*1c20*/  STG.E desc[UR8][R6.64+-0x8], R19 ;  /* 0xfffff81306007986 */ /* 0x0003e8000c101908 */
[----:B------:R1:W-:Y:S04]  /*1c30*/  STG.E desc[UR8][R6.64+-0x4], R19 ;  /* 0xfffffc1306007986 */ /* 0x0003e8000c101908 */
[----:B------:R1:W-:Y:S04]  /*1c40*/  STG.E desc[UR8][R6.64], R19 ;  /* 0x0000001306007986 */ /* 0x0003e8000c101908 */
[----:B------:R1:W-:Y:S04]  /*1c50*/  STG.E desc[UR8][R6.64+0x4], R19 ;  /* 0x0000041306007986 */ /* 0x0003e8000c101908 */
[----:B------:R1:W-:Y:S04]  /*1c60*/  STG.E desc[UR8][R6.64+0x8], R19 ;  /* 0x0000081306007986 */ /* 0x0003e8000c101908 */
[----:B------:R1:W-:Y:S01]  /*1c70*/  STG.E desc[UR8][R6.64+0xc], R19 ;  /* 0x00000c1306007986 */ /* 0x0003e2000c101908 */
[----:B------:R-:W-:Y:S05]  /*1c80*/  @P0 BRA `(.L_x_33) ;  /* 0xfffffffc00c40947 */ /* 0x000fea000383ffff */
.L_x_32:
[----:B------:R-:W-:Y:S05]  /*1c90*/  @!P1 EXIT ;  /* 0x000000000000994d */ /* 0x000fea0003800000 */
[----:B------:R-:W-:Y:S02]  /*1ca0*/  ISETP.GE.U32.AND P0, PT, R8, 0x4, PT ;  /* 0x000000040800780c */ /* 0x000fe40003f06070 */
[----:B0-----:R-:W-:-:S04]  /*1cb0*/  LOP3.LUT R5, R4, 0x3, RZ, 0xc0, !PT ;  /* 0x0000000304057812 */ /* 0x001fc800078ec0ff */
[----:B------:R-:W-:-:S07]  /*1cc0*/  ISETP.NE.AND P1, PT, R5, RZ, PT ;  /* 0x000000ff0500720c */ /* 0x000fce0003f25270 */
[----:B------:R-:W-:Y:S06]  /*1cd0*/  @!P0 BRA `(.L_x_34) ;  /* 0x00000000001c8947 */ /* 0x000fec0003800000 */
[----:B-1----:R-:W-:Y:S01]  /*1ce0*/  IADD3 R7, PT, PT, R11, R0, RZ ;  /* 0x000000000b077210 */ /* 0x002fe20007ffe0ff */
[----:B------:R-:W-:-:S04]  /*1cf0*/  VIADD R0, R0, 0x4 ;  /* 0x0000000400007836 */ /* 0x000fc80000000000 */
[----:B------:R-:W-:-:S05]  /*1d00*/  IMAD.WIDE R6, R7, 0x4, R2 ;  /* 0x0000000407067825 */ /* 0x000fca00078e0202 */
[----:B------:R0:W-:Y:S04]  /*1d10*/  STG.E desc[UR8][R6.64], R19 ;  /* 0x0000001306007986 */ /* 0x0001e8000c101908 */
[----:B------:R0:W-:Y:S04]  /*1d20*/  STG.E desc[UR8][R6.64+0x4], R19 ;  /* 0x0000041306007986 */ /* 0x0001e8000c101908 */
[----:B------:R0:W-:Y:S04]  /*1d30*/  STG.E desc[UR8][R6.64+0x8], R19 ;  /* 0x0000081306007986 */ /* 0x0001e8000c101908 */
[----:B------:R0:W-:Y:S02]  /*1d40*/  STG.E desc[UR8][R6.64+0xc], R19 ;  /* 0x00000c1306007986 */ /* 0x0001e4000c101908 */
.L_x_34:
[----:B------:R-:W-:Y:S05]  /*1d50*/  @!P1 EXIT ;  /* 0x000000000000994d */ /* 0x000fea0003800000 */
[----:B------:R-:W-:Y:S02]  /*1d60*/  ISETP.NE.AND P0, PT, R5, 0x1, PT ;  /* 0x000000010500780c */ /* 0x000fe40003f05270 */
[----:B------:R-:W-:-:S04]  /*1d70*/  LOP3.LUT R4, R4, 0x1, RZ, 0xc0, !PT ;  /* 0x0000000104047812 */ /* 0x000fc800078ec0ff */
[----:B------:R-:W-:-:S07]  /*1d80*/  ISETP.NE.U32.AND P1, PT, R4, 0x1, PT ;  /* 0x000000010400780c */ /* 0x000fce0003f25070 */
[----:B------:R-:W-:Y:S02]  /*1d90*/  @P0 IMAD.IADD R5, R11, 0x1, R0 ;  /* 0x000000010b050824 */ /* 0x000fe400078e0200 */
[----:B------:R-:W-:Y:S02]  /*1da0*/  @P0 VIADD R0, R0, 0x2 ;  /* 0x0000000200000836 */ /* 0x000fe40000000000 */
[----:B------:R-:W-:-:S05]  /*1db0*/  @P0 IMAD.WIDE R4, R5, 0x4, R2 ;  /* 0x0000000405040825 */ /* 0x000fca00078e0202 */
[----:B------:R2:W-:Y:S04]  /*1dc0*/  @P0 STG.E desc[UR8][R4.64], R19 ;  /* 0x0000001304000986 */ /* 0x0005e8000c101908 */
[----:B------:R2:W-:Y:S01]  /*1dd0*/  @P0 STG.E desc[UR8][R4.64+0x4], R19 ;  /* 0x0000041304000986 */ /* 0x0005e2000c101908 */
[----:B------:R-:W-:Y:S05]  /*1de0*/  @P1 EXIT ;  /* 0x000000000000194d */ /* 0x000fea0003800000 */
[----:B------:R-:W-:-:S05]  /*1df0*/  IADD3 R11, PT, PT, R11, R0, RZ ;  /* 0x000000000b0b7210 */ /* 0x000fca0007ffe0ff */
[----:B------:R-:W-:-:S05]  /*1e00*/  IMAD.WIDE R2, R11, 0x4, R2 ;  /* 0x000000040b027825 */ /* 0x000fca00078e0202 */
[----:B------:R-:W-:Y:S01]  /*1e10*/  STG.E desc[UR8][R2.64], R19 ;  /* 0x0000001302007986 */ /* 0x000fe2000c101908 */
[----:B------:R-:W-:Y:S05]  /*1e20*/  EXIT ;  /* 0x000000000000794d */ /* 0x000fea0003800000 */
.L_x_25:
[----:B-----5:R-:W0:Y:S01]  /*1e30*/  LDC R0, c[0x0][0x3ac] ;  /* 0x0000eb00ff007b82 */ /* 0x020e220000000800 */
[--C-:B------:R-:W-:Y:S01]  /*1e40*/  LOP3.LUT R17, R17, 0x1, R6.reuse, 0x48, !PT ;  /* 0x0000000111117812 */ /* 0x100fe200078e4806 */
[----:B------:R-:W1:Y:S01]  /*1e50*/  LDCU UR4, c[0x0][0x3b4] ;  /* 0x00007680ff0477ac */ /* 0x000e620008000800 */
[----:B------:R-:W-:Y:S02]  /*1e60*/  IMAD.IADD R11, R11, 0x1, R6 ;  /* 0x000000010b0b7824 */ /* 0x000fe400078e0206 */
[----:B------:R-:W-:-:S03]  /*1e70*/  ISETP.NE.U32.AND P0, PT, R17, 0x1, PT ;  /* 0x000000011100780c */ /* 0x000fc60003f05070 */
[----:B------:R-:W2:Y:S01]  /*1e80*/  LDC.64 R2, c[0x0][0x398] ;  /* 0x0000e600ff027b82 */ /* 0x000ea20000000a00 */
[----:B0-----:R-:W-:-:S05]  /*1e90*/  FADD R0, R0, 1 ;  /* 0x3f80000000007421 */ /* 0x001fca0000000000 */
[----:B------:R-:W-:Y:S02]  /*1ea0*/  FSEL R0, R0, 0.60000002384185791016, P0 ;  /* 0x3f19999a00007808 */ /* 0x000fe40000000000 */
[----:B------:R-:W-:Y:S01]  /*1eb0*/  FSETP.GT.AND P0, PT, R4, 0.5, PT ;  /* 0x3f0000000400780b */ /* 0x000fe20003f04000 */
[----:B--2---:R-:W-:Y:S01]  /*1ec0*/  IMAD.WIDE R2, R11, 0x4, R2 ;  /* 0x000000040b027825 */ /* 0x004fe200078e0202 */
[----:B------:R-:W-:-:S05]  /*1ed0*/  FSEL R0, R0, 0.60000002384185791016, P4 ;  /* 0x3f19999a00007808 */ /* 0x000fca0002000000 */
[----:B------:R-:W-:-:S04]  /*1ee0*/  FMUL R0, R0, R19 ;  /* 0x0000001300007220 */ /* 0x000fc80000400000 */
[----:B------:R-:W-:-:S05]  /*1ef0*/  FMUL R5, R0, 1.7999999523162841797 ;  /* 0x3fe6666600057820 */ /* 0x000fca0000400000 */
[----:B------:R-:W-:Y:S01]  /*1f00*/  @P3 FSEL R0, R5, R0, P0 ;  /* 0x0000000005003208 */ /* 0x000fe20000000000 */
[----:B------:R-:W-:-:S03]  /*1f10*/  IMAD.MOV.U32 R5, RZ, RZ, 0x3e99999a ;  /* 0x3e99999aff057424 */ /* 0x000fc600078e00ff */
[----:B-1----:R-:W-:Y:S01]  /*1f20*/  FSETP.GEU.AND P0, PT, R0, UR4, PT ;  /* 0x0000000400007c0b */ /* 0x002fe2000bf0e000 */
[----:B------:R-:W-:Y:S05]  /*1f30*/  WARPSYNC.ALL ;  /* 0x0000000000007948 */ /* 0x000fea0003800000 */
[----:B------:R-:W-:-:S05]  /*1f40*/  FSEL R5, R5, 1, !P0 ;  /* 0x3f80000005057808 */ /* 0x000fca0004000000 */
[----:B------:R-:W-:-:S05]  /*1f50*/  FMUL R5, R0, R5 ;  /* 0x0000000500057220 */ /* 0x000fca0000400000 */
[----:B------:R-:W-:Y:S01]  /*1f60*/  STG.E desc[UR8][R2.64], R5 ;  /* 0x0000000502007986 */ /* 0x000fe2000c101908 */
[----:B------:R-:W-:Y:S06]  /*1f70*/  BAR.SYNC.DEFER_BLOCKING 0x0 ;  /* 0x0000000000007b1d */ /* 0x000fec0000010000 */
[----:B------:R-:W-:Y:S05]  /*1f80*/  EXIT ;  /* 0x000000000000794d */ /* 0x000fea0003800000 */
        .weak           $__internal_0_$__cuda_sm20_rcp_rn_f32_slowpath
        .type           $__internal_0_$__cuda_sm20_rcp_rn_f32_slowpath,@function
        .size           $__internal_0_$__cuda_sm20_rcp_rn_f32_slowpath,(.L_x_40 - $__internal_0_$__cuda_sm20_rcp_rn_f32_slowpath)
$__internal_0_$__cuda_sm20_rcp_rn_f32_slowpath:
[----:B------:R-:W-:Y:S01]  /*1f90*/  SHF.L.U32 R3, R2, 0x1, RZ ;  /* 0x0000000102037819 */ /* 0x000fe200000006ff */
[----:B------:R-:W-:Y:S03]  /*1fa0*/  BSSY.RECONVERGENT B2, `(.L_x_35) ;  /* 0x0000030000027945 */ /* 0x000fe60003800200 */
[----:B------:R-:W-:-:S04]  /*1fb0*/  SHF.R.U32.HI R3, RZ, 0x18, R3 ;  /* 0x00000018ff037819 */ /* 0x000fc80000011603 */
[----:B------:R-:W-:-:S13]  /*1fc0*/  ISETP.NE.U32.AND P0, PT, R3, RZ, PT ;  /* 0x000000ff0300720c */ /* 0x000fda0003f05070 */
[----:B------:R-:W-:Y:S05]  /*1fd0*/  @P0 BRA `(.L_x_36) ;  /* 0x0000000000280947 */ /* 0x000fea0003800000 */
[----:B------:R-:W-:-:S05]  /*1fe0*/  IMAD.SHL.U32 R3, R2, 0x2, RZ ;  /* 0x0000000202037824 */ /* 0x000fca00078e00ff */
[----:B------:R-:W-:-:S13]  /*1ff0*/  ISETP.NE.AND P0, PT, R3, RZ, PT ;  /* 0x000000ff0300720c */ /* 0x000fda0003f05270 */
[----:B------:R-:W-:Y:S01]  /*2000*/  @P0 FFMA R26, R2, 1.84467440737095516160e+19, RZ ;  /* 0x5f800000021a0823 */ /* 0x000fe200000000ff */
[----:B------:R-:W-:Y:S08]  /*2010*/  @!P0 MUFU.RCP R24, R2 ;  /* 0x0000000200188308 */ /* 0x000ff00000001000 */
[----:B------:R-:W0:Y:S02]  /*2020*/  @P0 MUFU.RCP R3, R26 ;  /* 0x0000001a00030308 */ /* 0x000e240000001000 */
[----:B0-----:R-:W-:-:S04]  /*2030*/  @P0 FFMA R27, R26, R3, -1 ;  /* 0xbf8000001a1b0423 */ /* 0x001fc80000000003 */
[----:B------:R-:W-:-:S04]  /*2040*/  @P0 FADD.FTZ R28, -R27, -RZ ;  /* 0x800000ff1b1c0221 */ /* 0x000fc80000010100 */
[----:B------:R-:W-:-:S04]  /*2050*/  @P0 FFMA R3, R3, R28, R3 ;  /* 0x0000001c03030223 */ /* 0x000fc80000000003 */
[----:B------:R-:W-:Y:S01]  /*2060*/  @P0 FFMA R24, R3, 1.84467440737095516160e+19, RZ ;  /* 0x5f80000003180823 */ /* 0x000fe200000000ff */
[----:B------:R-:W-:Y:S06]  /*2070*/  BRA `(.L_x_37) ;  /* 0x0000000000887947 */ /* 0x000fec0003800000 */
.L_x_36:
[----:B------:R-:W-:-:S05]  /*2080*/  VIADD R24, R3, 0xffffff03 ;  /* 0xffffff0303187836 */ /* 0x000fca0000000000 */
[----:B------:R-:W-:-:S13]  /*2090*/  ISETP.GT.U32.AND P0, PT, R24, 0x1, PT ;  /* 0x000000011800780c */ /* 0x000fda0003f04070 */
[----:B------:R-:W-:Y:S05]  /*20a0*/  @P0 BRA `(.L_x_38) ;  /* 0x0000000000780947 */ /* 0x000fea0003800000 */
[----:B------:R-:W-:Y:S02]  /*20b0*/  LOP3.LUT R26, R2, 0x7fffff, RZ, 0xc0, !PT ;  /* 0x007fffff021a7812 */ /* 0x000fe400078ec0ff */
[----:B------:R-:W-:Y:S02]  /*20c0*/  MOV R31, 0x3 ;  /* 0x00000003001f7802 */ /* 0x000fe40000000f00 */
[----:B------:R-:W-:Y:S02]  /*20d0*/  LOP3.LUT R26, R26, 0x3f800000, RZ, 0xfc, !PT ;  /* 0x3f8000001a1a7812 */ /* 0x000fe400078efcff */
[----:B------:R-:W-:Y:S02]  /*20e0*/  SHF.L.U32 R30, R31, R24, RZ ;  /* 0x000000181f1e7219 */ /* 0x000fe400000006ff */
[----:B------:R-:W0:Y:S02]  /*20f0*/  MUFU.RCP R27, R26 ;  /* 0x0000001a001b7308 */ /* 0x000e240000001000 */
[----:B0-----:R-:W-:-:S04]  /*2100*/  FFMA R28, R26, R27, -1 ;  /* 0xbf8000001a1c7423 */ /* 0x001fc8000000001b */
[----:B------:R-:W-:-:S04]  /*2110*/  FADD.FTZ R28, -R28, -RZ ;  /* 0x800000ff1c1c7221 */ /* 0x000fc80000010100 */
[CCC-:B------:R-:W-:Y:S01]  /*2120*/  FFMA.RM R29, R27.reuse, R28.reuse, R27.reuse ;  /* 0x0000001c1b1d7223 */ /* 0x1c0fe2000000401b */
[----:B------:R-:W-:-:S04]  /*2130*/  FFMA.RP R28, R27, R28, R27 ;  /* 0x0000001c1b1c7223 */ /* 0x000fc8000000801b */
[C---:B------:R-:W-:Y:S02]  /*2140*/  LOP3.LUT R27, R29.reuse, 0x7fffff, RZ, 0xc0, !PT ;  /* 0x007fffff1d1b7812 */ /* 0x040fe400078ec0ff */
[----:B------:R-:W-:Y:S02]  /*2150*/  FSETP.NEU.FTZ.AND P0, PT, R29, R28, PT ;  /* 0x0000001c1d00720b */ /* 0x000fe40003f1d000 */
[----:B------:R-:W-:Y:S02]  /*2160*/  LOP3.LUT R27, R27, 0x800000, RZ, 0xfc, !PT ;  /* 0x008000001b1b7812 */ /* 0x000fe400078efcff */
[----:B------:R-:W-:Y:S02]  /*2170*/  SEL R28, RZ, 0xffffffff, !P0 ;  /* 0xffffffffff1c7807 */ /* 0x000fe40004000000 */
[----:B------:R-:W-:-:S03]  /*2180*/  LOP3.LUT R29, R30, R27, RZ, 0xc0, !PT ;  /* 0x0000001b1e1d7212 */ /* 0x000fc600078ec0ff */
[----:B------:R-:W-:Y:S01]  /*2190*/  IMAD.MOV R28, RZ, RZ, -R28 ;  /* 0x000000ffff1c7224 */ /* 0x000fe200078e0a1c */
[----:B------:R-:W-:-:S04]  /*21a0*/  SHF.R.U32.HI R29, RZ, R24, R29 ;  /* 0x00000018ff1d7219 */ /* 0x000fc8000001161d */
[----:B------:R-:W-:Y:S02]  /*21b0*/  LOP3.LUT P1, RZ, R28, R24, R27, 0xf8, !PT ;  /* 0x000000181cff7212 */ /* 0x000fe4000782f81b */
[C---:B------:R-:W-:Y:S02]  /*21c0*/  LOP3.LUT P0, RZ, R29.reuse, 0x1, RZ, 0xc0, !PT ;  /* 0x000000011dff7812 */ /* 0x040fe4000780c0ff */
[----:B------:R-:W-:-:S04]  /*21d0*/  LOP3.LUT P2, RZ, R29, 0x2, RZ, 0xc0, !PT ;  /* 0x000000021dff7812 */ /* 0x000fc8000784c0ff */
[----:B------:R-:W-:Y:S02]  /*21e0*/  PLOP3.LUT P0, PT, P0, P1, P2, 0xe0, 0x0 ;  /* 0x000000000000781c */ /* 0x000fe40000703c20 */
[----:B------:R-:W-:Y:S02]  /*21f0*/  LOP3.LUT P1, RZ, R2, 0x7fffff, RZ, 0xc0, !PT ;  /* 0x007fffff02ff7812 */ /* 0x000fe4000782c0ff */
[----:B------:R-:W-:-:S05]  /*2200*/  SEL R24, RZ, 0x1, !P0 ;  /* 0x00000001ff187807 */ /* 0x000fca0004000000 */
[----:B------:R-:W-:-:S05]  /*2210*/  IMAD.MOV R24, RZ, RZ, -R24 ;  /* 0x000000ffff187224 */ /* 0x000fca00078e0a18 */
[----:B------:R-:W-:Y:S02]  /*2220*/  ISETP.GE.AND P0, PT, R24, RZ, PT ;  /* 0x000000ff1800720c */ /* 0x000fe40003f06270 */
[----:B------:R-:W-:-:S04]  /*2230*/  IADD3 R24, PT, PT, R3, -0xfc, RZ ;  /* 0xffffff0403187810 */ /* 0x000fc80007ffe0ff */
[----:B------:R-:W-:-:S07]  /*2240*/  SHF.R.U32.HI R27, RZ, R24, R27 ;  /* 0x00000018ff1b7219 */ /* 0x000fce000001161b */
[----:B------:R-:W-:-:S04]  /*2250*/  @!P0 VIADD R27, R27, 0x1 ;  /* 0x000000011b1b8836 */ /* 0x000fc80000000000 */
[----:B------:R-:W-:-:S05]  /*2260*/  @!P1 IMAD.SHL.U32 R27, R27, 0x2, RZ ;  /* 0x000000021b1b9824 */ /* 0x000fca00078e00ff */
[----:B------:R-:W-:Y:S01]  /*2270*/  LOP3.LUT R24, R27, 0x80000000, R2, 0xf8, !PT ;  /* 0x800000001b187812 */ /* 0x000fe200078ef802 */
[----:B------:R-:W-:Y:S06]  /*2280*/  BRA `(.L_x_37) ;  /* 0x0000000000047947 */ /* 0x000fec0003800000 */
.L_x_38:
[----:B------:R0:W1:Y:S02]  /*2290*/  MUFU.RCP R24, R2 ;  /* 0x0000000200187308 */ /* 0x0000640000001000 */
.L_x_37:
[----:B------:R-:W-:Y:S05]  /*22a0*/  BSYNC.RECONVERGENT B2 ;  /* 0x0000000000027941 */ /* 0x000fea0003800200 */
.L_x_35:
[----:B0-----:R-:W-:Y:S01]  /*22b0*/  MOV R2, R18 ;  /* 0x0000001200027202 */ /* 0x001fe20000000f00 */
[----:B------:R-:W-:-:S04]  /*22c0*/  IMAD.MOV.U32 R3, RZ, RZ, 0x0 ;  /* 0x00000000ff037424 */ /* 0x000fc800078e00ff */
[----:B-1----:R-:W-:Y:S05]  /*22d0*/  RET.REL.NODEC R2 `(_Z11sierraHeartPKfPKiS0_Pfiiifff) ;  /* 0xffffffdc02487950 */ /* 0x002fea0003c3ffff */
.L_x_39:
        /* <DEDUP_REMOVED lines=10> */
.L_x_40:


//--------------------- .nv.shared.reserved.0     --------------------------
	.section	.nv.shared.reserved.0,"aw",@nobits
	.weak		__nv_reservedSMEM_offset_0_alias
	.size		__nv_reservedSMEM_offset_0_alias, 0, 64
	.other		__nv_reservedSMEM_offset_0_alias,@"STO_CUDA_RESERVED_SHARED STV_DEFAULT"
__nv_reservedSMEM_offset_0_alias:
	.zero		0
	.zero		64


//--------------------- .nv.constant0._Z22sierraEmpathyPropagatePfPKiS_iif --------------------------
	.section	.nv.constant0._Z22sierraEmpathyPropagatePfPKiS_iif,"a",@progbits
	.sectionflags	@""
	.align	4
.nv.constant0._Z22sierraEmpathyPropagatePfPKiS_iif:
	.zero		932


//--------------------- .nv.constant0._Z11sierraHeartPKfPKiS0_Pfiiifff --------------------------
	.section	.nv.constant0._Z11sierraHeartPKfPKiS0_Pfiiifff,"a",@progbits
	.sectionflags	@""
	.align	4
.nv.constant0._Z11sierraHeartPKfPKiS0_Pfiiifff:
	.zero		952


//--------------------- SYMBOLS --------------------------

	.type		.nv.reservedSmem.offset0,@object
	.size		.nv.reservedSmem.offset0,0x4
